







.version 7.0
.target sm_75
.address_size 64


.global .texref nodetex;
.global .texref childrentex;
.global .texref reftex;

.visible .entry _Z15mummergpuKernelP10MatchCoordPcPKiS3_ii(
.param .u64 _Z15mummergpuKernelP10MatchCoordPcPKiS3_ii_param_0,
.param .u64 _Z15mummergpuKernelP10MatchCoordPcPKiS3_ii_param_1,
.param .u64 _Z15mummergpuKernelP10MatchCoordPcPKiS3_ii_param_2,
.param .u64 _Z15mummergpuKernelP10MatchCoordPcPKiS3_ii_param_3,
.param .u32 _Z15mummergpuKernelP10MatchCoordPcPKiS3_ii_param_4,
.param .u32 _Z15mummergpuKernelP10MatchCoordPcPKiS3_ii_param_5
)
{
.reg .pred %p<26>;
.reg .b16 %rs<61>;
.reg .f32 %f<9>;
.reg .b32 %r<116>;
.reg .b64 %rd<37>;


ld.param.u64 %rd14, [_Z15mummergpuKernelP10MatchCoordPcPKiS3_ii_param_0];
ld.param.u64 %rd15, [_Z15mummergpuKernelP10MatchCoordPcPKiS3_ii_param_1];
ld.param.u64 %rd16, [_Z15mummergpuKernelP10MatchCoordPcPKiS3_ii_param_2];
ld.param.u64 %rd17, [_Z15mummergpuKernelP10MatchCoordPcPKiS3_ii_param_3];
ld.param.u32 %r43, [_Z15mummergpuKernelP10MatchCoordPcPKiS3_ii_param_4];
ld.param.u32 %r42, [_Z15mummergpuKernelP10MatchCoordPcPKiS3_ii_param_5];
mov.u32 %r44, %ctaid.x;
mov.u32 %r45, %ntid.x;
mul24.lo.u32 %r46, %r44, %r45;
mov.u32 %r47, %tid.x;
add.s32 %r1, %r47, %r46;
setp.ge.s32	%p1, %r1, %r43;
@%p1 bra BB0_33;

cvta.to.global.u64 %rd18, %rd17;
mul.wide.s32 %rd19, %r1, 4;
add.s64 %rd20, %rd18, %rd19;
cvta.to.global.u64 %rd21, %rd16;
add.s64 %rd22, %rd21, %rd19;
ld.global.s32 %rd23, [%rd22];
add.s32 %r48, %r42, 1;
mul24.lo.u32 %r49, %r1, %r48;
cvt.u64.u32	%rd24, %r49;
sub.s64 %rd25, %rd23, %rd24;
cvta.to.global.u64 %rd26, %rd14;
shl.b64 %rd27, %rd25, 3;
add.s64 %rd35, %rd26, %rd27;
cvta.to.global.u64 %rd28, %rd15;
add.s64 %rd34, %rd28, %rd23;
ld.global.u32 %r50, [%rd20];
sub.s32 %r2, %r50, %r42;
setp.lt.s32	%p2, %r2, 0;
@%p2 bra BB0_33;

mov.u16 %rs44, 0;
mov.u32 %r53, 0;
mov.u32 %r98, %r53;
mov.u32 %r99, %r53;
mov.u32 %r100, %r53;
mov.u16 %rs45, %rs44;
bra.uni BB0_3;

BB0_29:
setp.le.s32	%p23, %r108, %r42;
@%p23 bra BB0_31;

cvt.u32.u16	%r79, %rs47;
and.b32 %r80, %r79, 31;
mul.wide.u16 %r81, %rs46, 32;
add.s32 %r82, %r80, %r81;
mul.wide.u16 %r83, %rs47, 4096;
and.b32 %r84, %r83, 268304384;
add.s32 %r85, %r82, %r84;
st.global.u32 [%rd35], %r85;
mov.u16 %rs43, 0;
st.global.u16 [%rd35+4], %rs43;

BB0_31:
add.s32 %r99, %r108, -1;
mov.u32 %r100, 0;
bra.uni BB0_32;

BB0_3:
mov.b32	%r56, {%rs45, %rs44};
setp.eq.s32	%p3, %r56, 0;
setp.lt.s32	%p4, %r99, 1;
or.pred %p5, %p3, %p4;
selp.b16	%rs51, 0, %rs45, %p5;
selp.b16	%rs52, 1, %rs44, %p5;
selp.b32	%r104, 0, %r100, %p5;
selp.b32	%r108, 1, %r99, %p5;
cvt.s64.s32	%rd29, %r108;
add.s64 %rd30, %rd34, %rd29;
ld.global.u8 %rs54, [%rd30];
setp.eq.s16	%p6, %rs54, 0;
@%p6 bra BB0_4;
bra.uni BB0_5;

BB0_4:
mov.u32 %r113, %r53;
bra.uni BB0_26;

BB0_5:
add.s64 %rd7, %rd34, 1;

BB0_6:
mov.u16 %rs46, %rs51;
mov.u16 %rs47, %rs52;
cvt.rn.f32.u16	%f1, %rs47;
cvt.rn.f32.u16	%f2, %rs46;
tex.2d.v4.u32.f32	{%r11, %r12, %r13, %r14}, [childrentex, {%f2, %f1}];
cvt.u32.u16	%r58, %rs54;
cvt.s32.s8 %r57, %r58;
mov.u16 %rs51, 0;
setp.gt.s32	%p7, %r57, 70;
@%p7 bra BB0_10;

setp.eq.s32	%p10, %r57, 65;
@%p10 bra BB0_14;
bra.uni BB0_8;

BB0_14:
mov.b32	{%rs51, %rs52}, %r11;
bra.uni BB0_15;

BB0_10:
setp.eq.s32	%p8, %r57, 71;
@%p8 bra BB0_13;
bra.uni BB0_11;

BB0_13:
mov.b32	{%rs51, %rs52}, %r13;
bra.uni BB0_15;

BB0_8:
setp.eq.s32	%p11, %r57, 67;
mov.u16 %rs52, %rs51;
@%p11 bra BB0_9;
bra.uni BB0_15;

BB0_9:
mov.b32	{%rs51, %rs52}, %r12;
bra.uni BB0_15;

BB0_11:
setp.ne.s32	%p9, %r57, 84;
mov.u16 %rs52, %rs51;
@%p9 bra BB0_15;

mov.b32	{%rs51, %rs52}, %r14;

BB0_15:
mov.b32	%r15, {%rs51, %rs52};
setp.eq.s32	%p12, %r15, 0;
@%p12 bra BB0_29;

cvt.u16.u32	%rs38, %r15;
shr.u32 %r59, %r15, 16;
cvt.u16.u32	%rs39, %r59;
cvt.rn.f32.u16	%f3, %rs38;
cvt.rn.f32.u16	%f4, %rs39;
tex.2d.v4.u32.f32	{%r111, %r17, %r60, %r61}, [nodetex, {%f3, %f4}];
setp.eq.s32	%p13, %r104, 0;
@%p13 bra BB0_18;
bra.uni BB0_17;

BB0_18:
add.s32 %r107, %r111, 1;
mov.u32 %r105, 1;
mov.u32 %r104, 0;
bra.uni BB0_19;

BB0_17:
sub.s32 %r62, %r17, %r111;
add.s32 %r63, %r62, 1;
setp.lt.s32	%p14, %r104, %r63;
sub.s32 %r64, %r104, %r63;
selp.b32	%r18, 0, %r64, %p14;
min.s32 %r105, %r104, %r63;
add.s32 %r65, %r111, %r104;
add.s32 %r66, %r17, 1;
selp.b32	%r107, %r65, %r66, %p14;
mov.u32 %r104, %r18;

BB0_19:
add.s32 %r25, %r105, %r108;
cvt.s64.s32	%rd31, %r25;
add.s64 %rd32, %rd34, %rd31;
ld.global.u8 %rs54, [%rd32];
setp.eq.s16	%p15, %rs54, 0;
setp.gt.s32	%p16, %r107, %r17;
or.pred %p17, %p15, %p16;
@%p17 bra BB0_20;

add.s32 %r69, %r105, %r108;
cvt.s64.s32	%rd33, %r69;
add.s64 %rd36, %rd7, %rd33;
mov.u32 %r108, %r25;

BB0_22:
shr.s32 %r70, %r107, 18;
shl.b32 %r71, %r70, 2;
and.b32 %r72, %r107, 3;
add.s32 %r73, %r71, %r72;
bfe.u32 %r74, %r107, 2, 16;
cvt.rn.f32.s32	%f5, %r74;
cvt.rn.f32.s32	%f6, %r73;
tex.2d.v4.s32.f32	{%r75, %r76, %r77, %r78}, [reftex, {%f5, %f6}];
cvt.u16.u32	%rs40, %r75;
and.b16 %rs41, %rs40, 255;
setp.ne.s16	%p18, %rs41, %rs54;
@%p18 bra BB0_23;

add.s32 %r108, %r108, 1;
add.s32 %r113, %r107, 1;
ld.global.u8 %rs54, [%rd36];
setp.ne.s16	%p19, %rs54, 0;
setp.lt.s32	%p20, %r107, %r17;
and.pred %p21, %p19, %p20;
add.s64 %rd36, %rd36, 1;
mov.u32 %r107, %r113;
@%p21 bra BB0_22;
bra.uni BB0_25;

BB0_20:
mov.u32 %r113, %r107;
mov.u32 %r108, %r25;

BB0_25:
setp.eq.s16	%p22, %rs54, 0;
@%p22 bra BB0_26;
bra.uni BB0_6;

BB0_23:
mov.u32 %r113, %r107;

BB0_26:
sub.s32 %r100, %r113, %r111;
setp.le.s32	%p24, %r108, %r42;
@%p24 bra BB0_28;

cvt.u32.u16	%r87, %rs52;
and.b32 %r88, %r87, 31;
mul.wide.u16 %r89, %rs51, 32;
add.s32 %r90, %r88, %r89;
mul.wide.u16 %r91, %rs52, 4096;
and.b32 %r92, %r91, 268304384;
add.s32 %r93, %r90, %r92;
st.global.u32 [%rd35], %r93;
st.global.u16 [%rd35+4], %r100;

BB0_28:
add.s32 %r94, %r108, -1;
sub.s32 %r99, %r94, %r100;

BB0_32:
cvt.rn.f32.u16	%f7, %rs47;
cvt.rn.f32.u16	%f8, %rs46;
tex.2d.v4.u32.f32	{%r111, %r95, %r96, %r97}, [nodetex, {%f8, %f7}];
mov.b32	{%rs45, %rs44}, %r97;
add.s32 %r41, %r98, 1;
add.s64 %rd35, %rd35, 8;
add.s64 %rd34, %rd34, 1;
setp.lt.s32	%p25, %r98, %r2;
mov.u32 %r98, %r41;
@%p25 bra BB0_3;

BB0_33:
ret;
}


.visible .entry _Z17mummergpuRCKernelP10MatchCoordPcPKiS3_ii(
.param .u64 _Z17mummergpuRCKernelP10MatchCoordPcPKiS3_ii_param_0,
.param .u64 _Z17mummergpuRCKernelP10MatchCoordPcPKiS3_ii_param_1,
.param .u64 _Z17mummergpuRCKernelP10MatchCoordPcPKiS3_ii_param_2,
.param .u64 _Z17mummergpuRCKernelP10MatchCoordPcPKiS3_ii_param_3,
.param .u32 _Z17mummergpuRCKernelP10MatchCoordPcPKiS3_ii_param_4,
.param .u32 _Z17mummergpuRCKernelP10MatchCoordPcPKiS3_ii_param_5
)
{
.reg .pred %p<35>;
.reg .b16 %rs<71>;
.reg .f32 %f<9>;
.reg .b32 %r<116>;
.reg .b64 %rd<36>;


ld.param.u64 %rd14, [_Z17mummergpuRCKernelP10MatchCoordPcPKiS3_ii_param_0];
ld.param.u64 %rd17, [_Z17mummergpuRCKernelP10MatchCoordPcPKiS3_ii_param_1];
ld.param.u64 %rd15, [_Z17mummergpuRCKernelP10MatchCoordPcPKiS3_ii_param_2];
ld.param.u64 %rd16, [_Z17mummergpuRCKernelP10MatchCoordPcPKiS3_ii_param_3];
ld.param.u32 %r41, [_Z17mummergpuRCKernelP10MatchCoordPcPKiS3_ii_param_4];
ld.param.u32 %r40, [_Z17mummergpuRCKernelP10MatchCoordPcPKiS3_ii_param_5];
cvta.to.global.u64 %rd1, %rd17;
mov.u32 %r42, %ntid.x;
mov.u32 %r43, %ctaid.x;
mul24.lo.u32 %r44, %r43, %r42;
mov.u32 %r45, %tid.x;
add.s32 %r1, %r45, %r44;
setp.ge.s32	%p1, %r1, %r41;
@%p1 bra BB1_51;

cvt.s64.s32	%rd2, %r1;
cvta.to.global.u64 %rd18, %rd16;
mul.wide.s32 %rd19, %r1, 4;
add.s64 %rd20, %rd18, %rd19;
ld.global.u32 %r100, [%rd20];
setp.lt.s32	%p2, %r100, %r40;
@%p2 bra BB1_51;

cvta.to.global.u64 %rd21, %rd15;
shl.b64 %rd22, %rd2, 2;
add.s64 %rd23, %rd21, %rd22;
ld.global.s32 %rd24, [%rd23];
add.s64 %rd5, %rd24, 1;
add.s64 %rd4, %rd1, %rd5;
cvta.to.global.u64 %rd25, %rd14;
add.s32 %r49, %r40, 1;
mul24.lo.u32 %r50, %r1, %r49;
cvt.u64.u32	%rd26, %r50;
sub.s64 %rd27, %rd24, %rd26;
shl.b64 %rd28, %rd27, 3;
add.s64 %rd34, %rd25, %rd28;
mov.u32 %r101, 0;
mov.u32 %r102, %r101;
bra.uni BB1_3;

BB1_47:
setp.le.s32	%p32, %r26, %r40;
@%p32 bra BB1_49;

cvt.u32.u16	%r80, %rs57;
and.b32 %r81, %r80, 31;
mul.wide.u16 %r82, %rs56, 32;
add.s32 %r83, %r81, %r82;
mul.wide.u16 %r84, %rs57, 4096;
and.b32 %r85, %r84, 268304384;
add.s32 %r86, %r83, %r85;
st.global.u32 [%rd34], %r86;
mov.u16 %rs53, -32768;
st.global.u16 [%rd34+4], %rs53;

BB1_49:
add.s32 %r101, %r26, -1;
mov.u32 %r102, 0;
bra.uni BB1_50;

BB1_3:
mov.b32	%r52, {%rs55, %rs54};
setp.eq.s32	%p3, %r52, 0;
setp.lt.s32	%p4, %r101, 1;
or.pred %p5, %p3, %p4;
selp.b16	%rs62, 0, %rs55, %p5;
selp.b16	%rs63, 1, %rs54, %p5;
selp.b32	%r22, 0, %r102, %p5;
selp.b32	%r26, 1, %r101, %p5;
sub.s32 %r53, %r100, %r26;
cvt.s64.s32	%rd29, %r53;
add.s64 %rd30, %rd29, %rd5;
add.s64 %rd31, %rd1, %rd30;
ld.global.u8 %rs7, [%rd31];
cvt.u32.u16	%r54, %rs7;
cvt.s32.s8 %r51, %r54;
mov.u16 %rs64, 84;
setp.gt.s32	%p6, %r51, 70;
@%p6 bra BB1_7;

setp.eq.s32	%p10, %r51, 65;
@%p10 bra BB1_14;

setp.eq.s32	%p11, %r51, 67;
@%p11 bra BB1_6;
bra.uni BB1_13;

BB1_6:
mov.u16 %rs64, 71;
bra.uni BB1_14;

BB1_7:
setp.eq.s32	%p7, %r51, 71;
@%p7 bra BB1_12;

setp.eq.s32	%p8, %r51, 84;
@%p8 bra BB1_11;
bra.uni BB1_9;

BB1_11:
mov.u16 %rs64, 65;
bra.uni BB1_14;

BB1_12:
mov.u16 %rs64, 67;
bra.uni BB1_14;

BB1_9:
setp.ne.s32	%p9, %r51, 113;
@%p9 bra BB1_13;

mov.u16 %rs64, 0;
bra.uni BB1_14;

BB1_13:
mov.u16 %rs64, %rs7;

BB1_14:
and.b16 %rs38, %rs64, 255;
setp.eq.s16	%p12, %rs38, 0;
mov.u32 %r27, 0;
@%p12 bra BB1_42;

BB1_15:
mov.u16 %rs56, %rs62;
mov.u16 %rs57, %rs63;
cvt.rn.f32.u16	%f1, %rs57;
cvt.rn.f32.u16	%f2, %rs56;
tex.2d.v4.u32.f32	{%r11, %r12, %r13, %r14}, [childrentex, {%f2, %f1}];
cvt.u32.u16	%r57, %rs64;
cvt.s32.s8 %r56, %r57;
mov.u16 %rs62, 0;
setp.gt.s32	%p13, %r56, 70;
@%p13 bra BB1_19;

setp.eq.s32	%p16, %r56, 65;
@%p16 bra BB1_23;
bra.uni BB1_17;

BB1_23:
mov.b32	{%rs62, %rs63}, %r11;
bra.uni BB1_24;

BB1_19:
setp.eq.s32	%p14, %r56, 71;
@%p14 bra BB1_22;
bra.uni BB1_20;

BB1_22:
mov.b32	{%rs62, %rs63}, %r13;
bra.uni BB1_24;

BB1_17:
setp.eq.s32	%p17, %r56, 67;
mov.u16 %rs63, %rs62;
@%p17 bra BB1_18;
bra.uni BB1_24;

BB1_18:
mov.b32	{%rs62, %rs63}, %r12;
bra.uni BB1_24;

BB1_20:
setp.ne.s32	%p15, %r56, 84;
mov.u16 %rs63, %rs62;
@%p15 bra BB1_24;

mov.b32	{%rs62, %rs63}, %r14;

BB1_24:
mov.b32	%r15, {%rs62, %rs63};
setp.eq.s32	%p18, %r15, 0;
@%p18 bra BB1_47;

cvt.u16.u32	%rs41, %r15;
shr.u32 %r58, %r15, 16;
cvt.u16.u32	%rs42, %r58;
cvt.rn.f32.u16	%f3, %rs41;
cvt.rn.f32.u16	%f4, %rs42;
tex.2d.v4.u32.f32	{%r111, %r17, %r59, %r60}, [nodetex, {%f3, %f4}];
setp.eq.s32	%p19, %r22, 0;
@%p19 bra BB1_27;
bra.uni BB1_26;

BB1_27:
add.s32 %r27, %r111, 1;
mov.u32 %r107, 1;
mov.u32 %r22, 0;
bra.uni BB1_28;

BB1_26:
sub.s32 %r61, %r17, %r111;
add.s32 %r62, %r61, 1;
setp.lt.s32	%p20, %r22, %r62;
sub.s32 %r63, %r22, %r62;
selp.b32	%r18, 0, %r63, %p20;
min.s32 %r107, %r22, %r62;
add.s32 %r64, %r111, %r22;
add.s32 %r65, %r17, 1;
selp.b32	%r27, %r64, %r65, %p20;
mov.u32 %r22, %r18;

BB1_28:
add.s32 %r26, %r107, %r26;
sub.s32 %r68, %r100, %r26;
cvt.s64.s32	%rd32, %r68;
add.s64 %rd11, %rd4, %rd32;
bra.uni BB1_29;

BB1_46:
add.s32 %r26, %r26, 1;
add.s32 %r27, %r27, 1;
add.s64 %rd11, %rd11, -1;

BB1_29:
ld.global.u8 %rs22, [%rd11];
cvt.u32.u16	%r70, %rs22;
cvt.s32.s8 %r69, %r70;
mov.u16 %rs64, 84;
setp.gt.s32	%p21, %r69, 70;
@%p21 bra BB1_33;

setp.eq.s32	%p25, %r69, 65;
@%p25 bra BB1_40;

setp.eq.s32	%p26, %r69, 67;
@%p26 bra BB1_32;
bra.uni BB1_39;

BB1_32:
mov.u16 %rs64, 71;
bra.uni BB1_40;

BB1_33:
setp.eq.s32	%p22, %r69, 71;
@%p22 bra BB1_38;

setp.eq.s32	%p23, %r69, 84;
@%p23 bra BB1_37;
bra.uni BB1_35;

BB1_37:
mov.u16 %rs64, 65;
bra.uni BB1_40;

BB1_38:
mov.u16 %rs64, 67;
bra.uni BB1_40;

BB1_35:
setp.ne.s32	%p24, %r69, 113;
@%p24 bra BB1_39;

mov.u16 %rs64, 0;
bra.uni BB1_40;

BB1_39:
mov.u16 %rs64, %rs22;

BB1_40:
setp.le.s32	%p27, %r27, %r17;
and.b16 %rs48, %rs64, 255;
setp.ne.s16	%p28, %rs48, 0;
and.pred %p29, %p28, %p27;
@%p29 bra BB1_45;
bra.uni BB1_41;

BB1_45:
shr.s32 %r71, %r27, 18;
shl.b32 %r72, %r71, 2;
bfe.u32 %r73, %r27, 2, 16;
and.b32 %r74, %r27, 3;
add.s32 %r75, %r72, %r74;
cvt.rn.f32.s32	%f5, %r73;
cvt.rn.f32.s32	%f6, %r75;
tex.2d.v4.s32.f32	{%r76, %r77, %r78, %r79}, [reftex, {%f5, %f6}];
cvt.u16.u32	%rs50, %r76;
and.b16 %rs51, %rs50, 255;
setp.ne.s16	%p31, %rs51, %rs48;
@%p31 bra BB1_42;
bra.uni BB1_46;

BB1_41:
setp.eq.s16	%p30, %rs48, 0;
@%p30 bra BB1_42;
bra.uni BB1_15;

BB1_42:
sub.s32 %r102, %r27, %r111;
setp.le.s32	%p33, %r26, %r40;
@%p33 bra BB1_44;

cvt.u32.u16	%r88, %rs63;
and.b32 %r89, %r88, 31;
mul.wide.u16 %r90, %rs62, 32;
add.s32 %r91, %r89, %r90;
mul.wide.u16 %r92, %rs63, 4096;
and.b32 %r93, %r92, 268304384;
add.s32 %r94, %r91, %r93;
st.global.u32 [%rd34], %r94;
or.b32 %r95, %r102, 32768;
st.global.u16 [%rd34+4], %r95;

BB1_44:
add.s32 %r96, %r26, -1;
sub.s32 %r101, %r96, %r102;

BB1_50:
cvt.rn.f32.u16	%f7, %rs57;
cvt.rn.f32.u16	%f8, %rs56;
tex.2d.v4.u32.f32	{%r111, %r97, %r98, %r99}, [nodetex, {%f8, %f7}];
mov.b32	{%rs55, %rs54}, %r99;
add.s32 %r39, %r100, -1;
add.s64 %rd34, %rd34, 8;
setp.gt.s32	%p34, %r100, %r40;
mov.u32 %r100, %r39;
@%p34 bra BB1_3;

BB1_51:
ret;
}




// ===== COMPILED SASS (sm_100) =====

	.target	sm_100

	.elftype	@"ET_EXEC"


//--------------------- .note.nv.tkinfo           --------------------------
	.section	.note.nv.tkinfo,"",@"SHT_NOTE"
	.sectionflags	@"SHF_NOTE_NV_TKINFO"
	.tkinfo
        /*0018*/ 	.word	0x00000002
        /*0030*/ 	.string	""
        /*0030*/ 	.string	"ptxas"
        /*0030*/ 	.string	"Cuda compilation tools, release 13.0, V13.0.88"
        /*0030*/ 	.string	"Build cuda_13.0.r13.0/compiler.36424714_0"
        /*0030*/ 	.string	"-arch sm_100 "



//--------------------- .note.nv.cuinfo           --------------------------
	.section	.note.nv.cuinfo,"",@"SHT_NOTE"
	.sectionflags	@"SHF_NOTE_NV_CUINFO"
        /*0018*/ 	.short	0x0002
        /*001a*/ 	.short	0x004b
        /*001c*/ 	.short	0x0082
	.zero		2


//--------------------- .nv.info                  --------------------------
	.section	.nv.info,"",@"SHT_CUDA_INFO"
	.align	4


	//----- nvinfo : EIATTR_REGCOUNT
	.align		4
        /*0000*/ 	.byte	0x04, 0x2f
        /*0002*/ 	.short	(.L_1 - .L_0)
	.align		4
.L_0:
        /*0004*/ 	.word	index@(_Z15mummergpuKernelP10MatchCoordPcPKiS3_ii)
        /*0008*/ 	.word	0x0000001c


	//----- nvinfo : EIATTR_FRAME_SIZE
	.align		4
.L_1:
        /*000c*/ 	.byte	0x04, 0x11
        /*000e*/ 	.short	(.L_3 - .L_2)
	.align		4
.L_2:
        /*0010*/ 	.word	index@(_Z15mummergpuKernelP10MatchCoordPcPKiS3_ii)
        /*0014*/ 	.word	0x00000000


	//----- nvinfo : EIATTR_REGCOUNT
	.align		4
.L_3:
        /*0018*/ 	.byte	0x04, 0x2f
        /*001a*/ 	.short	(.L_5 - .L_4)
	.align		4
.L_4:
        /*001c*/ 	.word	index@(_Z17mummergpuRCKernelP10MatchCoordPcPKiS3_ii)
        /*0020*/ 	.word	0x0000001a


	//----- nvinfo : EIATTR_FRAME_SIZE
	.align		4
.L_5:
        /*0024*/ 	.byte	0x04, 0x11
        /*0026*/ 	.short	(.L_7 - .L_6)
	.align		4
.L_6:
        /*0028*/ 	.word	index@(_Z17mummergpuRCKernelP10MatchCoordPcPKiS3_ii)
        /*002c*/ 	.word	0x00000000


	//----- nvinfo : EIATTR_MIN_STACK_SIZE
	.align		4
.L_7:
        /*0030*/ 	.byte	0x04, 0x12
        /*0032*/ 	.short	(.L_9 - .L_8)
	.align		4
.L_8:
        /*0034*/ 	.word	index@(_Z17mummergpuRCKernelP10MatchCoordPcPKiS3_ii)
        /*0038*/ 	.word	0x00000000


	//----- nvinfo : EIATTR_MIN_STACK_SIZE
	.align		4
.L_9:
        /*003c*/ 	.byte	0x04, 0x12
        /*003e*/ 	.short	(.L_11 - .L_10)
	.align		4
.L_10:
        /*0040*/ 	.word	index@(_Z15mummergpuKernelP10MatchCoordPcPKiS3_ii)
        /*0044*/ 	.word	0x00000000
.L_11:


//--------------------- .nv.compat                --------------------------
	.section	.nv.compat,"",@"SHT_CUDA_COMPAT_INFO"
	.align	4
        /*0000*/ 	.byte	0x02, 0x09, 0x00, 0x00, 0x02, 0x02, 0x02, 0x00, 0x02, 0x05, 0x05, 0x00, 0x03, 0x07, 0x01, 0x01
        /*0010*/ 	.byte	0x02, 0x03, 0x00, 0x00, 0x02, 0x06, 0x01, 0x00, 0x04, 0x0b, 0x08, 0x00, 0x09, 0x00, 0x00, 0x00
        /*0020*/ 	.byte	0x00, 0x00, 0x00, 0x00


//--------------------- .nv.info._Z17mummergpuRCKernelP10MatchCoordPcPKiS3_ii --------------------------
	.section	.nv.info._Z17mummergpuRCKernelP10MatchCoordPcPKiS3_ii,"",@"SHT_CUDA_INFO"
	.sectionflags	@""
	.align	4


	//----- nvinfo : EIATTR_CUDA_API_VERSION
	.align		4
        /*0000*/ 	.byte	0x04, 0x37
        /*0002*/ 	.short	(.L_13 - .L_12)
.L_12:
        /*0004*/ 	.word	0x00000082


	//----- nvinfo : EIATTR_KPARAM_INFO
	.align		4
.L_13:
        /*0008*/ 	.byte	0x04, 0x17
        /*000a*/ 	.short	(.L_15 - .L_14)
.L_14:
        /*000c*/ 	.word	0x00000000
        /*0010*/ 	.short	0x0005
        /*0012*/ 	.short	0x0024
        /*0014*/ 	.byte	0x00, 0xf0, 0x11, 0x00


	//----- nvinfo : EIATTR_KPARAM_INFO
	.align		4
.L_15:
        /*0018*/ 	.byte	0x04, 0x17
        /*001a*/ 	.short	(.L_17 - .L_16)
.L_16:
        /*001c*/ 	.word	0x00000000
        /*0020*/ 	.short	0x0004
        /*0022*/ 	.short	0x0020
        /*0024*/ 	.byte	0x00, 0xf0, 0x11, 0x00


	//----- nvinfo : EIATTR_KPARAM_INFO
	.align		4
.L_17:
        /*0028*/ 	.byte	0x04, 0x17
        /*002a*/ 	.short	(.L_19 - .L_18)
.L_18:
        /*002c*/ 	.word	0x00000000
        /*0030*/ 	.short	0x0003
        /*0032*/ 	.short	0x0018
        /*0034*/ 	.byte	0x00, 0xf0, 0x21, 0x00


	//----- nvinfo : EIATTR_KPARAM_INFO
	.align		4
.L_19:
        /*0038*/ 	.byte	0x04, 0x17
        /*003a*/ 	.short	(.L_21 - .L_20)
.L_20:
        /*003c*/ 	.word	0x00000000
        /*0040*/ 	.short	0x0002
        /*0042*/ 	.short	0x0010
        /*0044*/ 	.byte	0x00, 0xf0, 0x21, 0x00


	//----- nvinfo : EIATTR_KPARAM_INFO
	.align		4
.L_21:
        /*0048*/ 	.byte	0x04, 0x17
        /*004a*/ 	.short	(.L_23 - .L_22)
.L_22:
        /*004c*/ 	.word	0x00000000
        /*0050*/ 	.short	0x0001
        /*0052*/ 	.short	0x0008
        /*0054*/ 	.byte	0x00, 0xf0, 0x21, 0x00


	//----- nvinfo : EIATTR_KPARAM_INFO
	.align		4
.L_23:
        /*0058*/ 	.byte	0x04, 0x17
        /*005a*/ 	.short	(.L_25 - .L_24)
.L_24:
        /*005c*/ 	.word	0x00000000
        /*0060*/ 	.short	0x0000
        /*0062*/ 	.short	0x0000
        /*0064*/ 	.byte	0x00, 0xf0, 0x21, 0x00


	//----- nvinfo : EIATTR_SPARSE_MMA_MASK
	.align		4
.L_25:
        /*0068*/ 	.byte	0x03, 0x50
        /*006a*/ 	.short	0x0000


	//----- nvinfo : EIATTR_MAXREG_COUNT
	.align		4
        /*006c*/ 	.byte	0x03, 0x1b
        /*006e*/ 	.short	0x00ff


	//----- nvinfo : EIATTR_MERCURY_ISA_VERSION
	.align		4
        /*0070*/ 	.byte	0x03, 0x5f
        /*0072*/ 	.short	0x0101


	//----- nvinfo : EIATTR_VRC_CTA_INIT_COUNT
	.align		4
        /*0074*/ 	.byte	0x02, 0x4a
	.zero		1
	.zero		1


	//----- nvinfo : EIATTR_EXIT_INSTR_OFFSETS
	.align		4
        /*0078*/ 	.byte	0x04, 0x1c
        /*007a*/ 	.short	(.L_27 - .L_26)


	//   ....[0]....
.L_26:
        /*007c*/ 	.word	0x00000090


	//   ....[1]....
        /*0080*/ 	.word	0x00000100


	//   ....[2]....
        /*0084*/ 	.word	0x00000fb0


	//----- nvinfo : EIATTR_INDIRECT_BRANCH_TARGETS
	.align		4
.L_27:
        /*0088*/ 	.byte	0x04, 0x34
        /*008a*/ 	.short	(.L_29 - .L_28)


	//   ....[0]....
.L_28:
        /*008c*/ 	.word	.L_x_49@srel
        /*0090*/ 	.short	0x0
        /*0092*/ 	.short	0x0
        /*0094*/ 	.word	0x4
        /*0098*/ 	.word	.L_x_2@srel
        /*009c*/ 	.word	.L_x_51@srel
        /*00a0*/ 	.word	.L_x_52@srel
        /*00a4*/ 	.word	.L_x_51@srel


	//   ....[1]....
        /* <DEDUP_REMOVED lines=8> */


	//----- nvinfo : EIATTR_CRS_STACK_SIZE
	.align		4
.L_29:
        /*00c4*/ 	.byte	0x04, 0x1e
        /*00c6*/ 	.short	(.L_31 - .L_30)
.L_30:
        /*00c8*/ 	.word	0x00000000


	//----- nvinfo : EIATTR_CBANK_PARAM_SIZE
	.align		4
.L_31:
        /*00cc*/ 	.byte	0x03, 0x19
        /*00ce*/ 	.short	0x0028


	//----- nvinfo : EIATTR_PARAM_CBANK
	.align		4
        /*00d0*/ 	.byte	0x04, 0x0a
        /*00d2*/ 	.short	(.L_33 - .L_32)
	.align		4
.L_32:
        /*00d4*/ 	.word	index@(.nv.constant0._Z17mummergpuRCKernelP10MatchCoordPcPKiS3_ii)
        /*00d8*/ 	.short	0x0380
        /*00da*/ 	.short	0x0028


	//----- nvinfo : EIATTR_SW_WAR
	.align		4
.L_33:
        /*00dc*/ 	.byte	0x04, 0x36
        /*00de*/ 	.short	(.L_35 - .L_34)
.L_34:
        /*00e0*/ 	.word	0x00000008


	//----- nvinfo : EIATTR_BINDLESS_TEXTURE_BANK
	.align		4
.L_35:
        /*00e4*/ 	.byte	0x02, 0x15
	.zero		1
	.zero		1


	//----- nvinfo : EIATTR_BINDLESS_SURFACE_BANK
	.align		4
        /*00e8*/ 	.byte	0x02, 0x16
	.zero		1
	.zero		1


//--------------------- .nv.info._Z15mummergpuKernelP10MatchCoordPcPKiS3_ii --------------------------
	.section	.nv.info._Z15mummergpuKernelP10MatchCoordPcPKiS3_ii,"",@"SHT_CUDA_INFO"
	.sectionflags	@""
	.align	4


	//----- nvinfo : EIATTR_CUDA_API_VERSION
	.align		4
        /*0000*/ 	.byte	0x04, 0x37
        /*0002*/ 	.short	(.L_37 - .L_36)
.L_36:
        /*0004*/ 	.word	0x00000082


	//----- nvinfo : EIATTR_KPARAM_INFO
	.align		4
.L_37:
        /*0008*/ 	.byte	0x04, 0x17
        /*000a*/ 	.short	(.L_39 - .L_38)
.L_38:
        /*000c*/ 	.word	0x00000000
        /*0010*/ 	.short	0x0005
        /*0012*/ 	.short	0x0024
        /*0014*/ 	.byte	0x00, 0xf0, 0x11, 0x00


	//----- nvinfo : EIATTR_KPARAM_INFO
	.align		4
.L_39:
        /*0018*/ 	.byte	0x04, 0x17
        /*001a*/ 	.short	(.L_41 - .L_40)
.L_40:
        /*001c*/ 	.word	0x00000000
        /*0020*/ 	.short	0x0004
        /*0022*/ 	.short	0x0020
        /*0024*/ 	.byte	0x00, 0xf0, 0x11, 0x00


	//----- nvinfo : EIATTR_KPARAM_INFO
	.align		4
.L_41:
        /*0028*/ 	.byte	0x04, 0x17
        /*002a*/ 	.short	(.L_43 - .L_42)
.L_42:
        /*002c*/ 	.word	0x00000000
        /*0030*/ 	.short	0x0003
        /*0032*/ 	.short	0x0018
        /*0034*/ 	.byte	0x00, 0xf0, 0x21, 0x00


	//----- nvinfo : EIATTR_KPARAM_INFO
	.align		4
.L_43:
        /*0038*/ 	.byte	0x04, 0x17
        /*003a*/ 	.short	(.L_45 - .L_44)
.L_44:
        /*003c*/ 	.word	0x00000000
        /*0040*/ 	.short	0x0002
        /*0042*/ 	.short	0x0010
        /*0044*/ 	.byte	0x00, 0xf0, 0x21, 0x00


	//----- nvinfo : EIATTR_KPARAM_INFO
	.align		4
.L_45:
        /*0048*/ 	.byte	0x04, 0x17
        /*004a*/ 	.short	(.L_47 - .L_46)
.L_46:
        /*004c*/ 	.word	0x00000000
        /*0050*/ 	.short	0x0001
        /*0052*/ 	.short	0x0008
        /*0054*/ 	.byte	0x00, 0xf0, 0x21, 0x00


	//----- nvinfo : EIATTR_KPARAM_INFO
	.align		4
.L_47:
        /*0058*/ 	.byte	0x04, 0x17
        /*005a*/ 	.short	(.L_49 - .L_48)
.L_48:
        /*005c*/ 	.word	0x00000000
        /*0060*/ 	.short	0x0000
        /*0062*/ 	.short	0x0000
        /*0064*/ 	.byte	0x00, 0xf0, 0x21, 0x00


	//----- nvinfo : EIATTR_SPARSE_MMA_MASK
	.align		4
.L_49:
        /*0068*/ 	.byte	0x03, 0x50
        /*006a*/ 	.short	0x0000


	//----- nvinfo : EIATTR_MAXREG_COUNT
	.align		4
        /*006c*/ 	.byte	0x03, 0x1b
        /*006e*/ 	.short	0x00ff


	//----- nvinfo : EIATTR_MERCURY_ISA_VERSION
	.align		4
        /*0070*/ 	.byte	0x03, 0x5f
        /*0072*/ 	.short	0x0101


	//----- nvinfo : EIATTR_VRC_CTA_INIT_COUNT
	.align		4
        /*0074*/ 	.byte	0x02, 0x4a
	.zero		1
	.zero		1


	//----- nvinfo : EIATTR_EXIT_INSTR_OFFSETS
	.align		4
        /*0078*/ 	.byte	0x04, 0x1c
        /*007a*/ 	.short	(.L_51 - .L_50)


	//   ....[0]....
.L_50:
        /*007c*/ 	.word	0x00000090


	//   ....[1]....
        /*0080*/ 	.word	0x00000200


	//   ....[2]....
        /*0084*/ 	.word	0x00000d20


	//----- nvinfo : EIATTR_CRS_STACK_SIZE
	.align		4
.L_51:
        /*0088*/ 	.byte	0x04, 0x1e
        /*008a*/ 	.short	(.L_53 - .L_52)
.L_52:
        /*008c*/ 	.word	0x00000000


	//----- nvinfo : EIATTR_CBANK_PARAM_SIZE
	.align		4
.L_53:
        /*0090*/ 	.byte	0x03, 0x19
        /*0092*/ 	.short	0x0028


	//----- nvinfo : EIATTR_PARAM_CBANK
	.align		4
        /*0094*/ 	.byte	0x04, 0x0a
        /*0096*/ 	.short	(.L_55 - .L_54)
	.align		4
.L_54:
        /*0098*/ 	.word	index@(.nv.constant0._Z15mummergpuKernelP10MatchCoordPcPKiS3_ii)
        /*009c*/ 	.short	0x0380
        /*009e*/ 	.short	0x0028


	//----- nvinfo : EIATTR_SW_WAR
	.align		4
.L_55:
        /*00a0*/ 	.byte	0x04, 0x36
        /*00a2*/ 	.short	(.L_57 - .L_56)
.L_56:
        /*00a4*/ 	.word	0x00000008


	//----- nvinfo : EIATTR_BINDLESS_TEXTURE_BANK
	.align		4
.L_57:
        /*00a8*/ 	.byte	0x02, 0x15
	.zero		1
	.zero		1


	//----- nvinfo : EIATTR_BINDLESS_SURFACE_BANK
	.align		4
        /*00ac*/ 	.byte	0x02, 0x16
	.zero		1
	.zero		1


//--------------------- .nv.callgraph             --------------------------
	.section	.nv.callgraph,"",@"SHT_CUDA_CALLGRAPH"
	.align	4
	.sectionentsize	8
	.align		4
        /*0000*/ 	.word	0x00000000
	.align		4
        /*0004*/ 	.word	0xffffffff
	.align		4
        /*0008*/ 	.word	0x00000000
	.align		4
        /*000c*/ 	.word	0xfffffffe
	.align		4
        /*0010*/ 	.word	0x00000000
	.align		4
        /*0014*/ 	.word	0xfffffffd
	.align		4
        /*0018*/ 	.word	0x00000000
	.align		4
        /*001c*/ 	.word	0xfffffffc


//--------------------- .nv.constant2._Z17mummergpuRCKernelP10MatchCoordPcPKiS3_ii --------------------------
	.section	.nv.constant2._Z17mummergpuRCKernelP10MatchCoordPcPKiS3_ii,"a",@progbits
	.sectionflags	@""
	.align	4
.nv.constant2._Z17mummergpuRCKernelP10MatchCoordPcPKiS3_ii:
        /*0000*/ 	.byte	0xf0, 0x04, 0x00, 0x00, 0xa0, 0x04, 0x00, 0x00, 0x10, 0x04, 0x00, 0x00, 0xa0, 0x04, 0x00, 0x00
        /*0010*/ 	.byte	0xe0, 0x0a, 0x00, 0x00, 0x90, 0x0a, 0x00, 0x00, 0x00, 0x0a, 0x00, 0x00, 0x90, 0x0a, 0x00, 0x00


//--------------------- .nv.constant0._Z17mummergpuRCKernelP10MatchCoordPcPKiS3_ii --------------------------
	.section	.nv.constant0._Z17mummergpuRCKernelP10MatchCoordPcPKiS3_ii,"a",@progbits
	.sectionflags	@""
	.align	4
.nv.constant0._Z17mummergpuRCKernelP10MatchCoordPcPKiS3_ii:
	.zero		944
	.align		4
        /*03b0*/ 	.word	[20@lo(0x0)=childrentex]
	.align		4
        /*03b4*/ 	.word	[20@lo(0x0)=nodetex]
	.align		4
        /*03b8*/ 	.word	[20@lo(0x0)=reftex]


//--------------------- .nv.constant0._Z15mummergpuKernelP10MatchCoordPcPKiS3_ii --------------------------
	.section	.nv.constant0._Z15mummergpuKernelP10MatchCoordPcPKiS3_ii,"a",@progbits
	.sectionflags	@""
	.align	4
.nv.constant0._Z15mummergpuKernelP10MatchCoordPcPKiS3_ii:
	.zero		944
	.align		4
        /*03b0*/ 	.word	[20@lo(0x0)=childrentex]
	.align		4
        /*03b4*/ 	.word	[20@lo(0x0)=nodetex]
	.align		4
        /*03b8*/ 	.word	[20@lo(0x0)=reftex]


//--------------------- .text._Z17mummergpuRCKernelP10MatchCoordPcPKiS3_ii --------------------------
	.section	.text._Z17mummergpuRCKernelP10MatchCoordPcPKiS3_ii,"ax",@progbits
	.align	128
        .global         _Z17mummergpuRCKernelP10MatchCoordPcPKiS3_ii
        .type           _Z17mummergpuRCKernelP10MatchCoordPcPKiS3_ii,@function
        .size           _Z17mummergpuRCKernelP10MatchCoordPcPKiS3_ii,(.L_x_59 - _Z17mummergpuRCKernelP10MatchCoordPcPKiS3_ii)
        .other          _Z17mummergpuRCKernelP10MatchCoordPcPKiS3_ii,@"STO_CUDA_ENTRY STV_DEFAULT"
_Z17mummergpuRCKernelP10MatchCoordPcPKiS3_ii:
.text._Z17mummergpuRCKernelP10MatchCoordPcPKiS3_ii:
[----:B------:R-:W-:Y:S01]  /*0000*/  LDC R1, c[0x0][0x37c] ;  /* 0x0000df00ff017b82 */ /* 0x000fe20000000800 */
[----:B------:R-:W0:Y:S01]  /*0010*/  S2R R5, SR_CTAID.X ;  /* 0x0000000000057919 */ /* 0x000e220000002500 */
[----:B------:R-:W1:Y:S01]  /*0020*/  LDCU UR4, c[0x0][0x360] ;  /* 0x00006c00ff0477ac */ /* 0x000e620008000800 */
[----:B------:R-:W2:Y:S01]  /*0030*/  S2R R0, SR_TID.X ;  /* 0x0000000000007919 */ /* 0x000ea20000002100 */
[----:B------:R-:W3:Y:S01]  /*0040*/  LDCU UR5, c[0x0][0x3a0] ;  /* 0x00007400ff0577ac */ /* 0x000ee20008000800 */
[----:B-1----:R-:W-:Y:S01]  /*0050*/  UPRMT UR4, UR4, 0x7210, URZ ;  /* 0x0000721004047896 */ /* 0x002fe200080000ff */
[----:B0-----:R-:W-:-:S05]  /*0060*/  PRMT R5, R5, 0x7210, RZ ;  /* 0x0000721005057816 */ /* 0x001fca00000000ff */
[----:B--2---:R-:W-:-:S05]  /*0070*/  IMAD R5, R5, UR4, R0 ;  /* 0x0000000405057c24 */ /* 0x004fca000f8e0200 */
[----:B---3--:R-:W-:-:S13]  /*0080*/  ISETP.GE.AND P0, PT, R5, UR5, PT ;  /* 0x0000000505007c0c */ /* 0x008fda000bf06270 */
[----:B------:R-:W-:Y:S05]  /*0090*/  @P0 EXIT ;  /* 0x000000000000094d */ /* 0x000fea0003800000 */
[----:B------:R-:W0:Y:S01]  /*00a0*/  LDC.64 R2, c[0x0][0x398] ;  /* 0x0000e600ff027b82 */ /* 0x000e220000000a00 */
[----:B------:R-:W1:Y:S01]  /*00b0*/  LDCU.64 UR6, c[0x0][0x358] ;  /* 0x00006b00ff0677ac */ /* 0x000e620008000a00 */
[----:B------:R-:W2:Y:S01]  /*00c0*/  LDCU UR4, c[0x0][0x3a4] ;  /* 0x00007480ff0477ac */ /* 0x000ea20008000800 */
[----:B0-----:R-:W-:-:S05]  /*00d0*/  IMAD.WIDE R2, R5, 0x4, R2 ;  /* 0x0000000405027825 */ /* 0x001fca00078e0202 */
[----:B-1----:R-:W2:Y:S02]  /*00e0*/  LDG.E R8, desc[UR6][R2.64] ;  /* 0x0000000602087981 */ /* 0x002ea4000c1e1900 */
[----:B--2---:R-:W-:-:S13]  /*00f0*/  ISETP.GE.AND P0, PT, R8, UR4, PT ;  /* 0x0000000408007c0c */ /* 0x004fda000bf06270 */
[----:B------:R-:W-:Y:S05]  /*0100*/  @!P0 EXIT ;  /* 0x000000000000894d */ /* 0x000fea0003800000 */
[----:B------:R-:W0:Y:S01]  /*0110*/  LDCU.64 UR8, c[0x0][0x390] ;  /* 0x00007200ff0877ac */ /* 0x000e220008000a00 */
[----:B------:R-:W-:Y:S02]  /*0120*/  SHF.R.S32.HI R0, RZ, 0x1f, R5 ;  /* 0x0000001fff007819 */ /* 0x000fe40000011405 */
[----:B0-----:R-:W-:-:S04]  /*0130*/  LEA R2, P0, R5, UR8, 0x2 ;  /* 0x0000000805027c11 */ /* 0x001fc8000f8010ff */
[C---:B------:R-:W-:Y:S01]  /*0140*/  LEA.HI.X R3, R5.reuse, UR9, R0, 0x2, P0 ;  /* 0x0000000905037c11 */ /* 0x040fe200080f1400 */
[----:B------:R-:W-:Y:S01]  /*0150*/  UIADD3 UR4, UPT, UPT, UR4, 0x1, URZ ;  /* 0x0000000104047890 */ /* 0x000fe2000fffe0ff */
[----:B------:R-:W0:Y:S03]  /*0160*/  LDCU.128 UR8, c[0x0][0x380] ;  /* 0x00007000ff0877ac */ /* 0x000e260008000c00 */
[----:B------:R-:W2:Y:S01]  /*0170*/  LDG.E R2, desc[UR6][R2.64] ;  /* 0x0000000602027981 */ /* 0x000ea2000c1e1900 */
[----:B------:R-:W-:Y:S01]  /*0180*/  PRMT R5, R5, 0x7210, RZ ;  /* 0x0000721005057816 */ /* 0x000fe200000000ff */
[----:B------:R-:W-:Y:S01]  /*0190*/  UPRMT UR4, UR4, 0x7210, URZ ;  /* 0x0000721004047896 */ /* 0x000fe200080000ff */
[----:B------:R-:W-:Y:S02]  /*01a0*/  IMAD.MOV.U32 R11, RZ, RZ, RZ ;  /* 0x000000ffff0b7224 */ /* 0x000fe400078e00ff */
[----:B------:R-:W-:-:S03]  /*01b0*/  IMAD.MOV.U32 R14, RZ, RZ, RZ ;  /* 0x000000ffff0e7224 */ /* 0x000fc600078e00ff */
[----:B------:R-:W-:-:S05]  /*01c0*/  IMAD R5, R5, UR4, RZ ;  /* 0x0000000405057c24 */ /* 0x000fca000f8e02ff */
[----:B--2---:R-:W-:Y:S02]  /*01d0*/  IADD3 R18, P2, PT, -R5, R2, RZ ;  /* 0x0000000205127210 */ /* 0x004fe40007f5e1ff */
[----:B------:R-:W-:Y:S02]  /*01e0*/  SHF.R.S32.HI R7, RZ, 0x1f, R2 ;  /* 0x0000001fff077819 */ /* 0x000fe40000011402 */
[----:B------:R-:W-:Y:S02]  /*01f0*/  IADD3 R0, P0, PT, R2, 0x1, RZ ;  /* 0x0000000102007810 */ /* 0x000fe40007f1e0ff */
[----:B------:R-:W-:Y:S02]  /*0200*/  IADD3.X R5, PT, PT, R7, -0x1, RZ, P2, !PT ;  /* 0xffffffff07057810 */ /* 0x000fe400017fe4ff */
[----:B0-----:R-:W-:Y:S01]  /*0210*/  LEA R15, P1, R18, UR8, 0x3 ;  /* 0x00000008120f7c11 */ /* 0x001fe2000f8218ff */
[----:B------:R-:W-:Y:S01]  /*0220*/  IMAD.X R7, RZ, RZ, R7, P0 ;  /* 0x000000ffff077224 */ /* 0x000fe200000e0607 */
[----:B------:R-:W-:-:S02]  /*0230*/  IADD3 R6, P2, PT, R0, UR10, RZ ;  /* 0x0000000a00067c10 */ /* 0x000fc4000ff5e0ff */
[----:B------:R-:W-:Y:S02]  /*0240*/  LEA.HI.X R18, R18, UR9, R5, 0x3, P1 ;  /* 0x0000000912127c11 */ /* 0x000fe400088f1c05 */
[----:B------:R-:W-:-:S09]  /*0250*/  IADD3.X R9, PT, PT, R7, UR11, RZ, P2, !PT ;  /* 0x0000000b07097c10 */ /* 0x000fd200097fe4ff */
.L_x_27:
[----:B------:R-:W-:Y:S01]  /*0260*/  IMAD.MOV.U32 R2, RZ, RZ, R5 ;  /* 0x000000ffff027224 */ /* 0x000fe200078e0005 */
[----:B------:R-:W0:Y:S01]  /*0270*/  LDCU.64 UR4, c[0x0][0x388] ;  /* 0x00007100ff0477ac */ /* 0x000e220008000a00 */
[----:B------:R-:W-:-:S04]  /*0280*/  ISETP.GE.AND P0, PT, R11, 0x1, PT ;  /* 0x000000010b00780c */ /* 0x000fc80003f06270 */
[----:B------:R-:W-:-:S04]  /*0290*/  ISETP.EQ.OR P0, PT, R2, RZ, !P0 ;  /* 0x000000ff0200720c */ /* 0x000fc80004702670 */
[----:B------:R-:W-:-:S05]  /*02a0*/  SEL R11, R11, 0x1, !P0 ;  /* 0x000000010b0b7807 */ /* 0x000fca0004000000 */
[----:B------:R-:W-:-:S05]  /*02b0*/  IMAD.IADD R3, R8, 0x1, -R11 ;  /* 0x0000000108037824 */ /* 0x000fca00078e0a0b */
[----:B------:R-:W-:Y:S02]  /*02c0*/  SHF.R.S32.HI R16, RZ, 0x1f, R3 ;  /* 0x0000001fff107819 */ /* 0x000fe40000011403 */
[----:B0-----:R-:W-:-:S04]  /*02d0*/  IADD3 R2, P1, P2, R3, UR4, R0 ;  /* 0x0000000403027c10 */ /* 0x001fc8000fa3e000 */
[----:B------:R-:W-:-:S05]  /*02e0*/  IADD3.X R3, PT, PT, R16, UR5, R7, P1, P2 ;  /* 0x0000000510037c10 */ /* 0x000fca0008fe4407 */
[----:B------:R0:W2:Y:S01]  /*02f0*/  LDG.E.U8 R19, desc[UR6][R2.64] ;  /* 0x0000000602137981 */ /* 0x0000a2000c1e1100 */
[----:B------:R-:W-:Y:S01]  /*0300*/  SEL R5, R5, RZ, !P0 ;  /* 0x000000ff05057207 */ /* 0x000fe20004000000 */
[----:B------:R-:W-:Y:S01]  /*0310*/  BSSY.RECONVERGENT B0, `(.L_x_0) ;  /* 0x000001e000007945 */ /* 0x000fe20003800200 */
[----:B------:R-:W-:Y:S02]  /*0320*/  SEL R13, R13, 0x1, !P0 ;  /* 0x000000010d0d7807 */ /* 0x000fe40004000000 */
[----:B------:R-:W-:Y:S02]  /*0330*/  SEL R17, R14, RZ, !P0 ;  /* 0x000000ff0e117207 */ /* 0x000fe40004000000 */
[----:B------:R-:W-:Y:S01]  /*0340*/  PRMT R16, R5, 0x7610, R16 ;  /* 0x0000761005107816 */ /* 0x000fe20000000010 */
[----:B0-----:R-:W-:Y:S02]  /*0350*/  IMAD.MOV.U32 R2, RZ, RZ, R15 ;  /* 0x000000ffff027224 */ /* 0x001fe400078e000f */
[----:B------:R-:W-:Y:S01]  /*0360*/  IMAD.MOV.U32 R3, RZ, RZ, R18 ;  /* 0x000000ffff037224 */ /* 0x000fe200078e0012 */
[----:B--2---:R-:W-:-:S04]  /*0370*/  PRMT R20, R19, 0x8880, RZ ;  /* 0x0000888013147816 */ /* 0x004fc800000000ff */
[----:B------:R-:W-:-:S13]  /*0380*/  ISETP.GT.AND P1, PT, R20, 0x46, PT ;  /* 0x000000461400780c */ /* 0x000fda0003f24270 */
[----:B------:R-:W-:Y:S05]  /*0390*/  @P1 BRA `(.L_x_1) ;  /* 0x0000000000241947 */ /* 0x000fea0003800000 */
[----:B------:R-:W-:Y:S02]  /*03a0*/  IMAD.MOV.U32 R5, RZ, RZ, -0x41 ;  /* 0xffffffbfff057424 */ /* 0x000fe400078e00ff */
[----:B------:R-:W-:-:S03]  /*03b0*/  IMAD.MOV.U32 R18, RZ, RZ, 0x54 ;  /* 0x00000054ff127424 */ /* 0x000fc600078e00ff */
[----:B------:R-:W-:-:S05]  /*03c0*/  VIADDMNMX.U32 R5, R20, R5, 0x3, PT ;  /* 0x0000000314057446 */ /* 0x000fca0003800005 */
[----:B------:R-:W-:-:S04]  /*03d0*/  IMAD.SHL.U32 R5, R5, 0x4, RZ ;  /* 0x0000000405057824 */ /* 0x000fc800078e00ff */
[----:B------:R-:W0:Y:S02]  /*03e0*/  LDC R14, c[0x2][R5] ;  /* 0x00800000050e7b82 */ /* 0x000e240000000800 */
[----:B0-----:R-:W-:-:S04]  /*03f0*/  SHF.R.S32.HI R15, RZ, 0x1f, R14 ;  /* 0x0000001fff0f7819 */ /* 0x001fc8000001140e */
.L_x_49:
[----:B------:R-:W-:Y:S05]  /*0400*/  BRX R14 -0x410                                 (*"BRANCH_TARGETS .L_x_2,.L_x_51,.L_x_52"*) ;  /* 0xfffffff80efc7949 */ /* 0x000fea000383ffff */
.L_x_52:
[----:B------:R-:W-:Y:S01]  /*0410*/  IMAD.MOV.U32 R18, RZ, RZ, 0x47 ;  /* 0x00000047ff127424 */ /* 0x000fe200078e00ff */
[----:B------:R-:W-:Y:S06]  /*0420*/  BRA `(.L_x_2) ;  /* 0x0000000000307947 */ /* 0x000fec0003800000 */
.L_x_1:
[----:B------:R-:W-:-:S13]  /*0430*/  ISETP.NE.AND P0, PT, R20, 0x47, PT ;  /* 0x000000471400780c */ /* 0x000fda0003f05270 */
[----:B------:R-:W-:Y:S05]  /*0440*/  @!P0 BRA `(.L_x_3) ;  /* 0x0000000000248947 */ /* 0x000fea0003800000 */
[----:B------:R-:W-:-:S13]  /*0450*/  ISETP.NE.AND P0, PT, R20, 0x54, PT ;  /* 0x000000541400780c */ /* 0x000fda0003f05270 */
[----:B------:R-:W-:Y:S05]  /*0460*/  @!P0 BRA `(.L_x_4) ;  /* 0x0000000000148947 */ /* 0x000fea0003800000 */
[----:B------:R-:W-:-:S13]  /*0470*/  ISETP.NE.AND P0, PT, R20, 0x71, PT ;  /* 0x000000711400780c */ /* 0x000fda0003f05270 */
[----:B------:R-:W-:Y:S01]  /*0480*/  @!P0 PRMT R18, RZ, 0x7610, R18 ;  /* 0x00007610ff128816 */ /* 0x000fe20000000012 */
[----:B------:R-:W-:Y:S06]  /*0490*/  @!P0 BRA `(.L_x_2) ;  /* 0x0000000000148947 */ /* 0x000fec0003800000 */
.L_x_51:
[----:B------:R-:W-:Y:S01]  /*04a0*/  PRMT R18, R19, 0x7610, R18 ;  /* 0x0000761013127816 */ /* 0x000fe20000000012 */
[----:B------:R-:W-:Y:S06]  /*04b0*/  BRA `(.L_x_2) ;  /* 0x00000000000c7947 */ /* 0x000fec0003800000 */
.L_x_4:
[----:B------:R-:W-:Y:S01]  /*04c0*/  IMAD.MOV.U32 R18, RZ, RZ, 0x41 ;  /* 0x00000041ff127424 */ /* 0x000fe200078e00ff */
[----:B------:R-:W-:Y:S06]  /*04d0*/  BRA `(.L_x_2) ;  /* 0x0000000000047947 */ /* 0x000fec0003800000 */
.L_x_3:
[----:B------:R-:W-:-:S07]  /*04e0*/  IMAD.MOV.U32 R18, RZ, RZ, 0x43 ;  /* 0x00000043ff127424 */ /* 0x000fce00078e00ff */
.L_x_2:
[----:B------:R-:W-:Y:S05]  /*04f0*/  BSYNC.RECONVERGENT B0 ;  /* 0x0000000000007941 */ /* 0x000fea0003800200 */
.L_x_0:
[----:B------:R-:W-:Y:S01]  /*0500*/  LOP3.LUT P0, RZ, R18, 0xff, RZ, 0xc0, !PT ;  /* 0x000000ff12ff7812 */ /* 0x000fe2000780c0ff */
[----:B------:R-:W-:Y:S01]  /*0510*/  BSSY.RECONVERGENT B0, `(.L_x_5) ;  /* 0x000009d000007945 */ /* 0x000fe20003800200 */
[----:B------:R-:W-:-:S11]  /*0520*/  IMAD.MOV.U32 R19, RZ, RZ, RZ ;  /* 0x000000ffff137224 */ /* 0x000fd600078e00ff */
[----:B------:R-:W-:Y:S05]  /*0530*/  @!P0 BRA `(.L_x_6) ;  /* 0x0000000400d48947 */ /* 0x000fea0003800000 */
.L_x_21:
[----:B------:R-:W0:Y:S01]  /*0540*/  LDCU UR4, c[0x0][0x3b0] ;  /* 0x00007600ff0477ac */ /* 0x000e220008000800 */
[----:B------:R-:W-:Y:S01]  /*0550*/  I2F.U16 R4, R16 ;  /* 0x0000001000047306 */ /* 0x000fe20000101000 */
[----:B------:R-:W-:Y:S01]  /*0560*/  IMAD.MOV.U32 R20, RZ, RZ, -0x3e000000 ;  /* 0xc2000000ff147424 */ /* 0x000fe200078e00ff */
[----:B------:R-:W-:-:S06]  /*0570*/  UMOV UR5, URZ ;  /* 0x000000ff00057c82 */ /* 0x000fcc0008000000 */
[----:B------:R-:W0:Y:S02]  /*0580*/  I2F.U16 R5, R13 ;  /* 0x0000000d00057306 */ /* 0x000e240000101000 */
[----:B0-----:R0:W5:Y:S01]  /*0590*/  TEX.LL R14, R4, R4, R20, UR4, 2D ;  /* 0x28ff041404047f60 */ /* 0x00116200089e0f0e */
[----:B------:R-:W-:Y:S01]  /*05a0*/  LOP3.LUT R18, R18, 0xffff, RZ, 0xc0, !PT ;  /* 0x0000ffff12127812 */ /* 0x000fe200078ec0ff */
[----:B------:R-:W-:Y:S01]  /*05b0*/  BSSY.RECONVERGENT B1, `(.L_x_7) ;  /* 0x000001c000017945 */ /* 0x000fe20003800200 */
[----:B------:R-:W-:Y:S02]  /*05c0*/  PRMT R10, R16, 0x7610, R10 ;  /* 0x00007610100a7816 */ /* 0x000fe4000000000a */
[----:B------:R-:W-:Y:S02]  /*05d0*/  PRMT R18, R18, 0x8880, RZ ;  /* 0x0000888012127816 */ /* 0x000fe400000000ff */
[----:B------:R-:W-:Y:S02]  /*05e0*/  PRMT R12, R13, 0x7610, R12 ;  /* 0x000076100d0c7816 */ /* 0x000fe4000000000c */
[----:B------:R-:W-:-:S02]  /*05f0*/  ISETP.GT.AND P0, PT, R18, 0x46, PT ;  /* 0x000000461200780c */ /* 0x000fc40003f04270 */
[----:B------:R-:W-:-:S11]  /*0600*/  PRMT R16, RZ, 0x7610, R16 ;  /* 0x00007610ff107816 */ /* 0x000fd60000000010 */
[----:B0-----:R-:W-:Y:S05]  /*0610*/  @P0 BRA `(.L_x_8) ;  /* 0x00000000002c0947 */ /* 0x001fea0003800000 */
[----:B------:R-:W-:-:S13]  /*0620*/  ISETP.NE.AND P0, PT, R18, 0x41, PT ;  /* 0x000000411200780c */ /* 0x000fda0003f05270 */
[----:B------:R-:W-:Y:S05]  /*0630*/  @!P0 BRA `(.L_x_9) ;  /* 0x0000000000188947 */ /* 0x000fea0003800000 */
[----:B------:R-:W-:Y:S02]  /*0640*/  ISETP.NE.AND P0, PT, R18, 0x43, PT ;  /* 0x000000431200780c */ /* 0x000fe40003f05270 */
[----:B------:R-:W-:-:S11]  /*0650*/  PRMT R13, RZ, 0x7610, R13 ;  /* 0x00007610ff0d7816 */ /* 0x000fd6000000000d */
[----:B------:R-:W-:Y:S05]  /*0660*/  @P0 BRA `(.L_x_10) ;  /* 0x0000000000400947 */ /* 0x000fea0003800000 */
[C---:B-----5:R-:W-:Y:S02]  /*0670*/  PRMT R16, R5.reuse, 0x7610, R16 ;  /* 0x0000761005107816 */ /* 0x060fe40000000010 */
[----:B------:R-:W-:Y:S01]  /*0680*/  PRMT R13, R5, 0x7632, R13 ;  /* 0x00007632050d7816 */ /* 0x000fe2000000000d */
[----:B------:R-:W-:Y:S06]  /*0690*/  BRA `(.L_x_10) ;  /* 0x0000000000347947 */ /* 0x000fec0003800000 */
.L_x_9:
[C---:B-----5:R-:W-:Y:S02]  /*06a0*/  PRMT R16, R4.reuse, 0x7610, R16 ;  /* 0x0000761004107816 */ /* 0x060fe40000000010 */
[----:B------:R-:W-:Y:S01]  /*06b0*/  PRMT R13, R4, 0x7632, R13 ;  /* 0x00007632040d7816 */ /* 0x000fe2000000000d */
[----:B------:R-:W-:Y:S06]  /*06c0*/  BRA `(.L_x_10) ;  /* 0x0000000000287947 */ /* 0x000fec0003800000 */
.L_x_8:
        /* <DEDUP_REMOVED lines=8> */
.L_x_11:
[C---:B-----5:R-:W-:Y:S02]  /*0750*/  PRMT R16, R14.reuse, 0x7610, R16 ;  /* 0x000076100e107816 */ /* 0x060fe40000000010 */
[----:B------:R-:W-:-:S07]  /*0760*/  PRMT R13, R14, 0x7632, R13 ;  /* 0x000076320e0d7816 */ /* 0x000fce000000000d */
.L_x_10:
[----:B------:R-:W-:Y:S05]  /*0770*/  BSYNC.RECONVERGENT B1 ;  /* 0x0000000000017941 */ /* 0x000fea0003800200 */
.L_x_7:
[----:B-----5:R-:W-:-:S04]  /*0780*/  PRMT R15, R16, 0x5410, R13 ;  /* 0x00005410100f7816 */ /* 0x020fc8000000000d */
[----:B------:R-:W-:-:S13]  /*0790*/  ISETP.NE.AND P0, PT, R15, RZ, PT ;  /* 0x000000ff0f00720c */ /* 0x000fda0003f05270 */
[----:B------:R-:W-:Y:S05]  /*07a0*/  @!P0 BRA `(.L_x_12) ;  /* 0x0000000400848947 */ /* 0x000fea0003800000 */
[----:B------:R-:W0:Y:S01]  /*07b0*/  LDCU UR4, c[0x0][0x3b4] ;  /* 0x00007680ff0477ac */ /* 0x000e220008000800 */
[----:B------:R-:W0:Y:S01]  /*07c0*/  I2F.U16 R4, R15 ;  /* 0x0000000f00047306 */ /* 0x000e220000101000 */
[----:B------:R-:W-:Y:S01]  /*07d0*/  SHF.R.U32.HI R5, RZ, 0x10, R15 ;  /* 0x00000010ff057819 */ /* 0x000fe2000001160f */
[----:B------:R-:W-:-:S03]  /*07e0*/  UMOV UR5, URZ ;  /* 0x000000ff00057c82 */ /* 0x000fc60008000000 */
[----:B------:R-:W-:-:S06]  /*07f0*/  I2FP.F32.U32 R5, R5 ;  /* 0x0000000500057245 */ /* 0x000fcc0000201000 */
[----:B0-----:R-:W5:Y:S01]  /*0800*/  TEX.LL RZ, R4, R4, R20, UR4, 2D, 0x3 ;  /* 0x28ff041404047f60 */ /* 0x001f6200089e03ff */
[----:B------:R-:W-:Y:S01]  /*0810*/  ISETP.NE.AND P0, PT, R17, RZ, PT ;  /* 0x000000ff1100720c */ /* 0x000fe20003f05270 */
[----:B------:R-:W-:-:S12]  /*0820*/  BSSY.RELIABLE B1, `(.L_x_13) ;  /* 0x0000044000017945 */ /* 0x000fd80003800100 */
[----:B-----5:R-:W-:Y:S01]  /*0830*/  @P0 IADD3 R18, PT, PT, R5, 0x1, -R4 ;  /* 0x0000000105120810 */ /* 0x020fe20007ffe804 */
[----:B------:R-:W-:-:S03]  /*0840*/  @P0 IMAD.IADD R19, R4, 0x1, R17 ;  /* 0x0000000104130824 */ /* 0x000fc600078e0211 */
[----:B------:R-:W-:Y:S01]  /*0850*/  @P0 VIMNMX R14, PT, PT, R18, R17, PT ;  /* 0x00000011120e0248 */ /* 0x000fe20003fe0100 */
[----:B------:R-:W-:Y:S01]  /*0860*/  @!P0 IMAD.MOV.U32 R14, RZ, RZ, 0x1 ;  /* 0x00000001ff0e8424 */ /* 0x000fe200078e00ff */
[CC--:B------:R-:W-:Y:S02]  /*0870*/  ISETP.GE.AND P2, PT, R17.reuse, R18.reuse, P0 ;  /* 0x000000121100720c */ /* 0x0c0fe40000746270 */
[C---:B------:R-:W-:Y:S01]  /*0880*/  @P0 ISETP.GE.AND P1, PT, R17.reuse, R18, PT ;  /* 0x000000121100020c */ /* 0x040fe20003f26270 */
[----:B------:R-:W-:Y:S02]  /*0890*/  IMAD.IADD R11, R14, 0x1, R11 ;  /* 0x000000010e0b7824 */ /* 0x000fe400078e020b */
[----:B------:R-:W-:Y:S02]  /*08a0*/  @P0 IMAD.IADD R17, R17, 0x1, -R18 ;  /* 0x0000000111110824 */ /* 0x000fe400078e0a12 */
[----:B------:R-:W-:-:S03]  /*08b0*/  IMAD.IADD R21, R8, 0x1, -R11 ;  /* 0x0000000108157824 */ /* 0x000fc600078e0a0b */
[----:B------:R-:W-:Y:S01]  /*08c0*/  @P0 SEL R17, R17, RZ, P1 ;  /* 0x000000ff11110207 */ /* 0x000fe20000800000 */
[----:B------:R-:W-:Y:S01]  /*08d0*/  @!P0 IMAD.MOV.U32 R17, RZ, RZ, RZ ;  /* 0x000000ffff118224 */ /* 0x000fe200078e00ff */
[----:B------:R-:W-:Y:S01]  /*08e0*/  IADD3 R20, P1, PT, R21, R6, RZ ;  /* 0x0000000615147210 */ /* 0x000fe20007f3e0ff */
[----:B------:R-:W-:Y:S02]  /*08f0*/  @P2 VIADD R19, R5, 0x1 ;  /* 0x0000000105132836 */ /* 0x000fe40000000000 */
[----:B------:R-:W-:Y:S01]  /*0900*/  @!P0 VIADD R19, R4, 0x1 ;  /* 0x0000000104138836 */ /* 0x000fe20000000000 */
[----:B------:R-:W-:-:S09]  /*0910*/  LEA.HI.X.SX32 R21, R21, R9, 0x1, P1 ;  /* 0x0000000915157211 */ /* 0x000fd200008f0eff */
.L_x_20:
[----:B------:R-:W-:Y:S02]  /*0920*/  IMAD.MOV.U32 R14, RZ, RZ, R20 ;  /* 0x000000ffff0e7224 */ /* 0x000fe400078e0014 */
[----:B------:R-:W-:-:S05]  /*0930*/  IMAD.MOV.U32 R15, RZ, RZ, R21 ;  /* 0x000000ffff0f7224 */ /* 0x000fca00078e0015 */
[----:B------:R-:W2:Y:S01]  /*0940*/  LDG.E.U8 R22, desc[UR6][R14.64] ;  /* 0x000000060e167981 */ /* 0x000ea2000c1e1100 */
[----:B------:R-:W-:Y:S01]  /*0950*/  BSSY.RECONVERGENT B2, `(.L_x_14) ;  /* 0x0000019000027945 */ /* 0x000fe20003800200 */
[----:B--2---:R-:W-:-:S04]  /*0960*/  PRMT R18, R22, 0x8880, RZ ;  /* 0x0000888016127816 */ /* 0x004fc800000000ff */
[----:B------:R-:W-:-:S13]  /*0970*/  ISETP.GT.AND P0, PT, R18, 0x46, PT ;  /* 0x000000461200780c */ /* 0x000fda0003f04270 */
[----:B------:R-:W-:Y:S05]  /*0980*/  @P0 BRA `(.L_x_15) ;  /* 0x0000000000240947 */ /* 0x000fea0003800000 */
[----:B------:R-:W-:-:S05]  /*0990*/  IMAD.MOV.U32 R15, RZ, RZ, -0x41 ;  /* 0xffffffbfff0f7424 */ /* 0x000fca00078e00ff */
[----:B------:R-:W-:Y:S01]  /*09a0*/  VIADDMNMX.U32 R14, R18, R15, 0x3, PT ;  /* 0x00000003120e7446 */ /* 0x000fe2000380000f */
[----:B------:R-:W-:-:S04]  /*09b0*/  IMAD.MOV.U32 R18, RZ, RZ, 0x54 ;  /* 0x00000054ff127424 */ /* 0x000fc800078e00ff */
[----:B------:R-:W-:-:S04]  /*09c0*/  IMAD.SHL.U32 R23, R14, 0x4, RZ ;  /* 0x000000040e177824 */ /* 0x000fc800078e00ff */
[----:B------:R-:W0:Y:S02]  /*09d0*/  LDC R14, c[0x2][R23+0x10] ;  /* 0x00800400170e7b82 */ /* 0x000e240000000800 */
[----:B0-----:R-:W-:-:S04]  /*09e0*/  SHF.R.S32.HI R15, RZ, 0x1f, R14 ;  /* 0x0000001fff0f7819 */ /* 0x001fc8000001140e */
.L_x_54:
[----:B------:R-:W-:Y:S05]  /*09f0*/  BRX R14 -0xa00                                 (*"BRANCH_TARGETS .L_x_16,.L_x_56,.L_x_57"*) ;  /* 0xfffffff40e807949 */ /* 0x000fea000383ffff */
.L_x_57:
[----:B------:R-:W-:Y:S01]  /*0a00*/  IMAD.MOV.U32 R18, RZ, RZ, 0x47 ;  /* 0x00000047ff127424 */ /* 0x000fe200078e00ff */
[----:B------:R-:W-:Y:S06]  /*0a10*/  BRA `(.L_x_16) ;  /* 0x0000000000307947 */ /* 0x000fec0003800000 */
.L_x_15:
[----:B------:R-:W-:-:S13]  /*0a20*/  ISETP.NE.AND P0, PT, R18, 0x47, PT ;  /* 0x000000471200780c */ /* 0x000fda0003f05270 */
[----:B------:R-:W-:Y:S05]  /*0a30*/  @!P0 BRA `(.L_x_17) ;  /* 0x0000000000248947 */ /* 0x000fea0003800000 */
[----:B------:R-:W-:-:S13]  /*0a40*/  ISETP.NE.AND P0, PT, R18, 0x54, PT ;  /* 0x000000541200780c */ /* 0x000fda0003f05270 */
[----:B------:R-:W-:Y:S05]  /*0a50*/  @!P0 BRA `(.L_x_18) ;  /* 0x0000000000148947 */ /* 0x000fea0003800000 */
[----:B------:R-:W-:-:S13]  /*0a60*/  ISETP.NE.AND P0, PT, R18, 0x71, PT ;  /* 0x000000711200780c */ /* 0x000fda0003f05270 */
[----:B------:R-:W-:Y:S01]  /*0a70*/  @!P0 PRMT R18, RZ, 0x7610, R18 ;  /* 0x00007610ff128816 */ /* 0x000fe20000000012 */
[----:B------:R-:W-:Y:S06]  /*0a80*/  @!P0 BRA `(.L_x_16) ;  /* 0x0000000000148947 */ /* 0x000fec0003800000 */
.L_x_56:
[----:B------:R-:W-:Y:S01]  /*0a90*/  PRMT R18, R22, 0x7610, R18 ;  /* 0x0000761016127816 */ /* 0x000fe20000000012 */
[----:B------:R-:W-:Y:S06]  /*0aa0*/  BRA `(.L_x_16) ;  /* 0x00000000000c7947 */ /* 0x000fec0003800000 */
.L_x_18:
[----:B------:R-:W-:Y:S01]  /*0ab0*/  IMAD.MOV.U32 R18, RZ, RZ, 0x41 ;  /* 0x00000041ff127424 */ /* 0x000fe200078e00ff */
[----:B------:R-:W-:Y:S06]  /*0ac0*/  BRA `(.L_x_16) ;  /* 0x0000000000047947 */ /* 0x000fec0003800000 */
.L_x_17:
[----:B------:R-:W-:-:S07]  /*0ad0*/  IMAD.MOV.U32 R18, RZ, RZ, 0x43 ;  /* 0x00000043ff127424 */ /* 0x000fce00078e00ff */
.L_x_16:
[----:B------:R-:W-:Y:S05]  /*0ae0*/  BSYNC.RECONVERGENT B2 ;  /* 0x0000000000027941 */ /* 0x000fea0003800200 */
.L_x_14:
[----:B------:R-:W-:-:S04]  /*0af0*/  LOP3.LUT P0, R22, R18, 0xff, RZ, 0xc0, !PT ;  /* 0x000000ff12167812 */ /* 0x000fc8000780c0ff */
[----:B------:R-:W-:-:S13]  /*0b00*/  ISETP.LE.AND P0, PT, R19, R5, P0 ;  /* 0x000000051300720c */ /* 0x000fda0000703270 */
[----:B------:R-:W-:Y:S05]  /*0b10*/  @!P0 BRA `(.L_x_19) ;  /* 0x0000000000508947 */ /* 0x000fea0003800000 */
[----:B------:R-:W0:Y:S01]  /*0b20*/  LDCU UR4, c[0x0][0x3b8] ;  /* 0x00007700ff0477ac */ /* 0x000e220008000800 */
[--C-:B------:R-:W-:Y:S01]  /*0b30*/  SHF.R.S32.HI R14, RZ, 0x12, R19.reuse ;  /* 0x00000012ff0e7819 */ /* 0x100fe20000011413 */
[----:B------:R-:W-:Y:S01]  /*0b40*/  IMAD.MOV.U32 R18, RZ, RZ, -0x3e000000 ;  /* 0xc2000000ff127424 */ /* 0x000fe200078e00ff */
[----:B------:R-:W-:Y:S01]  /*0b50*/  SHF.R.U32.HI R15, RZ, 0x2, R19 ;  /* 0x00000002ff0f7819 */ /* 0x000fe20000011613 */
[----:B------:R-:W-:Y:S01]  /*0b60*/  UMOV UR5, URZ ;  /* 0x000000ff00057c82 */ /* 0x000fe20008000000 */
[----:B------:R-:W-:Y:S02]  /*0b70*/  LOP3.LUT R23, R19, 0x3, RZ, 0xc0, !PT ;  /* 0x0000000313177812 */ /* 0x000fe400078ec0ff */
[----:B------:R-:W-:-:S03]  /*0b80*/  SGXT.U32 R15, R15, 0x10 ;  /* 0x000000100f0f781a */ /* 0x000fc60000000000 */
[----:B------:R-:W-:Y:S01]  /*0b90*/  IMAD R23, R14, 0x4, R23 ;  /* 0x000000040e177824 */ /* 0x000fe200078e0217 */
[----:B------:R-:W-:-:S04]  /*0ba0*/  I2FP.F32.S32 R14, R15 ;  /* 0x0000000f000e7245 */ /* 0x000fc80000201400 */
[----:B------:R-:W-:-:S04]  /*0bb0*/  I2FP.F32.S32 R15, R23 ;  /* 0x00000017000f7245 */ /* 0x000fc80000201400 */
[----:B0-----:R-:W5:Y:S02]  /*0bc0*/  TEX.LL RZ, R14, R14, R18, UR4, 2D, 0x1 ;  /* 0x28ff04120e0e7f60 */ /* 0x001f6400089e01ff */
[----:B-----5:R-:W-:-:S04]  /*0bd0*/  LOP3.LUT R23, R14, 0xff, RZ, 0xc0, !PT ;  /* 0x000000ff0e177812 */ /* 0x020fc800078ec0ff */
[----:B------:R-:W-:-:S13]  /*0be0*/  ISETP.NE.AND P0, PT, R23, R22, PT ;  /* 0x000000161700720c */ /* 0x000fda0003f05270 */
[----:B------:R-:W-:Y:S05]  /*0bf0*/  @P0 BREAK.RELIABLE B1 ;  /* 0x0000000000010942 */ /* 0x000fea0003800100 */
[----:B------:R-:W-:Y:S05]  /*0c00*/  @P0 BRA `(.L_x_6) ;  /* 0x0000000000200947 */ /* 0x000fea0003800000 */
[----:B------:R-:W-:Y:S01]  /*0c10*/  IADD3 R20, P0, PT, R20, -0x1, RZ ;  /* 0xffffffff14147810 */ /* 0x000fe20007f1e0ff */
[----:B------:R-:W-:Y:S02]  /*0c20*/  VIADD R11, R11, 0x1 ;  /* 0x000000010b0b7836 */ /* 0x000fe40000000000 */
[----:B------:R-:W-:Y:S01]  /*0c30*/  VIADD R19, R19, 0x1 ;  /* 0x0000000113137836 */ /* 0x000fe20000000000 */
[----:B------:R-:W-:Y:S01]  /*0c40*/  IADD3.X R21, PT, PT, R21, -0x1, RZ, P0, !PT ;  /* 0xffffffff15157810 */ /* 0x000fe200007fe4ff */
[----:B------:R-:W-:Y:S08]  /*0c50*/  BRA `(.L_x_20) ;  /* 0xfffffffc00307947 */ /* 0x000ff0000383ffff */
.L_x_19:
[----:B------:R-:W-:Y:S05]  /*0c60*/  BSYNC.RELIABLE B1 ;  /* 0x0000000000017941 */ /* 0x000fea0003800100 */
.L_x_13:
[----:B------:R-:W-:-:S13]  /*0c70*/  ISETP.NE.AND P0, PT, R22, RZ, PT ;  /* 0x000000ff1600720c */ /* 0x000fda0003f05270 */
[----:B------:R-:W-:Y:S05]  /*0c80*/  @P0 BRA `(.L_x_21) ;  /* 0xfffffff8002c0947 */ /* 0x000fea000383ffff */
.L_x_6:
[----:B------:R-:W0:Y:S01]  /*0c90*/  LDCU UR4, c[0x0][0x3a4] ;  /* 0x00007480ff0477ac */ /* 0x000e220008000800 */
[----:B------:R-:W-:Y:S01]  /*0ca0*/  BSSY.RECONVERGENT B2, `(.L_x_22) ;  /* 0x000000f000027945 */ /* 0x000fe20003800200 */
[----:B------:R-:W-:Y:S02]  /*0cb0*/  IMAD.IADD R14, R19, 0x1, -R4 ;  /* 0x00000001130e7824 */ /* 0x000fe400078e0a04 */
[----:B0-----:R-:W-:-:S05]  /*0cc0*/  IMAD.U32 R18, RZ, RZ, UR4 ;  /* 0x00000004ff127e24 */ /* 0x001fca000f8e00ff */
[----:B------:R-:W-:-:S13]  /*0cd0*/  ISETP.GT.AND P0, PT, R11, R18, PT ;  /* 0x000000120b00720c */ /* 0x000fda0003f04270 */
[----:B------:R-:W-:Y:S05]  /*0ce0*/  @!P0 BRA `(.L_x_23) ;  /* 0x0000000000288947 */ /* 0x000fea0003800000 */
[----:B------:R-:W-:Y:S02]  /*0cf0*/  LOP3.LUT R13, R13, 0xffff, RZ, 0xc0, !PT ;  /* 0x0000ffff0d0d7812 */ /* 0x000fe400078ec0ff */
[----:B------:R-:W-:Y:S02]  /*0d00*/  LOP3.LUT R5, R16, 0xffff, RZ, 0xc0, !PT ;  /* 0x0000ffff10057812 */ /* 0x000fe400078ec0ff */
[C---:B------:R-:W-:Y:S01]  /*0d10*/  LOP3.LUT R4, R13.reuse, 0x1f, RZ, 0xc0, !PT ;  /* 0x0000001f0d047812 */ /* 0x040fe200078ec0ff */
[----:B------:R-:W-:-:S04]  /*0d20*/  IMAD.SHL.U32 R13, R13, 0x1000, RZ ;  /* 0x000010000d0d7824 */ /* 0x000fc800078e00ff */
[----:B------:R-:W-:Y:S01]  /*0d30*/  IMAD R4, R5, 0x20, R4 ;  /* 0x0000002005047824 */ /* 0x000fe200078e0204 */
[----:B------:R-:W-:Y:S02]  /*0d40*/  LOP3.LUT R13, R13, 0xffe0000, RZ, 0xc0, !PT ;  /* 0x0ffe00000d0d7812 */ /* 0x000fe400078ec0ff */
[----:B------:R-:W-:-:S03]  /*0d50*/  LOP3.LUT R5, R14, 0x8000, RZ, 0xfc, !PT ;  /* 0x000080000e057812 */ /* 0x000fc600078efcff */
[----:B------:R-:W-:Y:S02]  /*0d60*/  IMAD.IADD R13, R4, 0x1, R13 ;  /* 0x00000001040d7824 */ /* 0x000fe400078e020d */
[----:B------:R0:W-:Y:S04]  /*0d70*/  STG.E.U16 desc[UR6][R2.64+0x4], R5 ;  /* 0x0000040502007986 */ /* 0x0001e8000c101506 */
[----:B------:R0:W-:Y:S02]  /*0d80*/  STG.E desc[UR6][R2.64], R13 ;  /* 0x0000000d02007986 */ /* 0x0001e4000c101906 */
.L_x_23:
[----:B------:R-:W-:Y:S05]  /*0d90*/  BSYNC.RECONVERGENT B2 ;  /* 0x0000000000027941 */ /* 0x000fea0003800200 */
.L_x_22:
[----:B------:R-:W-:Y:S01]  /*0da0*/  IADD3 R11, PT, PT, -R14, -0x1, R11 ;  /* 0xffffffff0e0b7810 */ /* 0x000fe20007ffe10b */
[----:B------:R-:W-:Y:S06]  /*0db0*/  BRA `(.L_x_24) ;  /* 0x0000000000487947 */ /* 0x000fec0003800000 */
.L_x_12:
[----:B------:R-:W0:Y:S01]  /*0dc0*/  LDCU UR4, c[0x0][0x3a4] ;  /* 0x00007480ff0477ac */ /* 0x000e220008000800 */
[----:B------:R-:W-:Y:S01]  /*0dd0*/  BSSY.RECONVERGENT B1, `(.L_x_25) ;  /* 0x000000e000017945 */ /* 0x000fe20003800200 */
[----:B0-----:R-:W-:-:S05]  /*0de0*/  IMAD.U32 R18, RZ, RZ, UR4 ;  /* 0x00000004ff127e24 */ /* 0x001fca000f8e00ff */
[----:B------:R-:W-:-:S13]  /*0df0*/  ISETP.GT.AND P0, PT, R11, R18, PT ;  /* 0x000000120b00720c */ /* 0x000fda0003f04270 */
[----:B------:R-:W-:Y:S05]  /*0e00*/  @!P0 BRA `(.L_x_26) ;  /* 0x0000000000288947 */ /* 0x000fea0003800000 */
[----:B------:R-:W-:Y:S01]  /*0e10*/  LOP3.LUT R4, R12, 0xffff, RZ, 0xc0, !PT ;  /* 0x0000ffff0c047812 */ /* 0x000fe200078ec0ff */
[----:B------:R-:W-:Y:S01]  /*0e20*/  IMAD.MOV.U32 R13, RZ, RZ, 0x8000 ;  /* 0x00008000ff0d7424 */ /* 0x000fe200078e00ff */
[----:B------:R-:W-:Y:S02]  /*0e30*/  LOP3.LUT R14, R10, 0xffff, RZ, 0xc0, !PT ;  /* 0x0000ffff0a0e7812 */ /* 0x000fe400078ec0ff */
[C---:B------:R-:W-:Y:S01]  /*0e40*/  LOP3.LUT R5, R4.reuse, 0x1f, RZ, 0xc0, !PT ;  /* 0x0000001f04057812 */ /* 0x040fe200078ec0ff */
[----:B------:R-:W-:Y:S01]  /*0e50*/  IMAD.SHL.U32 R4, R4, 0x1000, RZ ;  /* 0x0000100004047824 */ /* 0x000fe200078e00ff */
[----:B------:R0:W-:Y:S03]  /*0e60*/  STG.E.U16 desc[UR6][R2.64+0x4], R13 ;  /* 0x0000040d02007986 */ /* 0x0001e6000c101506 */
[----:B------:R-:W-:Y:S01]  /*0e70*/  IMAD R5, R14, 0x20, R5 ;  /* 0x000000200e057824 */ /* 0x000fe200078e0205 */
[----:B------:R-:W-:-:S05]  /*0e80*/  LOP3.LUT R4, R4, 0xffe0000, RZ, 0xc0, !PT ;  /* 0x0ffe000004047812 */ /* 0x000fca00078ec0ff */
[----:B------:R-:W-:-:S05]  /*0e90*/  IMAD.IADD R5, R5, 0x1, R4 ;  /* 0x0000000105057824 */ /* 0x000fca00078e0204 */
[----:B------:R0:W-:Y:S02]  /*0ea0*/  STG.E desc[UR6][R2.64], R5 ;  /* 0x0000000502007986 */ /* 0x0001e4000c101906 */
.L_x_26:
[----:B------:R-:W-:Y:S05]  /*0eb0*/  BSYNC.RECONVERGENT B1 ;  /* 0x0000000000017941 */ /* 0x000fea0003800200 */
.L_x_25:
[----:B------:R-:W-:Y:S02]  /*0ec0*/  VIADD R11, R11, 0xffffffff ;  /* 0xffffffff0b0b7836 */ /* 0x000fe40000000000 */
[----:B------:R-:W-:-:S07]  /*0ed0*/  IMAD.MOV.U32 R14, RZ, RZ, RZ ;  /* 0x000000ffff0e7224 */ /* 0x000fce00078e00ff */
.L_x_24:
[----:B------:R-:W-:Y:S05]  /*0ee0*/  BSYNC.RECONVERGENT B0 ;  /* 0x0000000000007941 */ /* 0x000fea0003800200 */
.L_x_5:
[----:B------:R-:W1:Y:S01]  /*0ef0*/  LDCU UR4, c[0x0][0x3b4] ;  /* 0x00007680ff0477ac */ /* 0x000e620008000800 */
[----:B------:R-:W-:Y:S01]  /*0f00*/  I2F.U16 R17, R12 ;  /* 0x0000000c00117306 */ /* 0x000fe20000101000 */
[----:B0-----:R-:W-:Y:S01]  /*0f10*/  IMAD.MOV.U32 R5, RZ, RZ, -0x3e000000 ;  /* 0xc2000000ff057424 */ /* 0x001fe200078e00ff */
[----:B------:R-:W-:-:S06]  /*0f20*/  UMOV UR5, URZ ;  /* 0x000000ff00057c82 */ /* 0x000fcc0008000000 */
[----:B------:R-:W1:Y:S02]  /*0f30*/  I2F.U16 R16, R10 ;  /* 0x0000000a00107306 */ /* 0x000e640000101000 */
[----:B-1----:R-:W5:Y:S01]  /*0f40*/  TEX.LL RZ, R4, R16, R5, UR4, 2D, 0x9 ;  /* 0x28ff040510047f60 */ /* 0x002f6200089e09ff */
[C---:B------:R-:W-:Y:S01]  /*0f50*/  ISETP.GT.AND P0, PT, R8.reuse, R18, PT ;  /* 0x000000120800720c */ /* 0x040fe20003f04270 */
[----:B------:R-:W-:Y:S01]  /*0f60*/  VIADD R8, R8, 0xffffffff ;  /* 0xffffffff08087836 */ /* 0x000fe20000000000 */
[----:B------:R-:W-:-:S05]  /*0f70*/  IADD3 R15, P1, PT, R2, 0x8, RZ ;  /* 0x00000008020f7810 */ /* 0x000fca0007f3e0ff */
[----:B------:R-:W-:Y:S01]  /*0f80*/  IMAD.X R18, RZ, RZ, R3, P1 ;  /* 0x000000ffff127224 */ /* 0x000fe200008e0603 */
[----:B-----5:R-:W-:-:S05]  /*0f90*/  PRMT R13, R5, 0x7632, R13 ;  /* 0x00007632050d7816 */ /* 0x020fca000000000d */
[----:B------:R-:W-:Y:S05]  /*0fa0*/  @P0 BRA `(.L_x_27) ;  /* 0xfffffff000ac0947 */ /* 0x000fea000383ffff */
[----:B------:R-:W-:Y:S05]  /*0fb0*/  EXIT ;  /* 0x000000000000794d */ /* 0x000fea0003800000 */
.L_x_28:
[----:B------:R-:W-:-:S00]  /*0fc0*/  BRA `(.L_x_28) ;  /* 0xfffffffc00fc7947 */ /* 0x000fc0000383ffff */
[----:B------:R-:W-:-:S00]  /*0fd0*/  NOP ;  /* 0x0000000000007918 */ /* 0x000fc00000000000 */
        /* <DEDUP_REMOVED lines=10> */
.L_x_59:


//--------------------- .text._Z15mummergpuKernelP10MatchCoordPcPKiS3_ii --------------------------
	.section	.text._Z15mummergpuKernelP10MatchCoordPcPKiS3_ii,"ax",@progbits
	.align	128
        .global         _Z15mummergpuKernelP10MatchCoordPcPKiS3_ii
        .type           _Z15mummergpuKernelP10MatchCoordPcPKiS3_ii,@function
        .size           _Z15mummergpuKernelP10MatchCoordPcPKiS3_ii,(.L_x_60 - _Z15mummergpuKernelP10MatchCoordPcPKiS3_ii)
        .other          _Z15mummergpuKernelP10MatchCoordPcPKiS3_ii,@"STO_CUDA_ENTRY STV_DEFAULT"
_Z15mummergpuKernelP10MatchCoordPcPKiS3_ii:
.text._Z15mummergpuKernelP10MatchCoordPcPKiS3_ii:
[----:B------:R-:W-:Y:S01]  /*0000*/  LDC R1, c[0x0][0x37c] ;  /* 0x0000df00ff017b82 */ /* 0x000fe20000000800 */
[----:B------:R-:W0:Y:S07]  /*0010*/  S2R R0, SR_TID.X ;  /* 0x0000000000007919 */ /* 0x000e2e0000002100 */
[----:B------:R-:W1:Y:S01]  /*0020*/  S2UR UR4, SR_CTAID.X ;  /* 0x00000000000479c3 */ /* 0x000e620000002500 */
[----:B------:R-:W2:Y:S07]  /*0030*/  LDCU UR5, c[0x0][0x3a0] ;  /* 0x00007400ff0577ac */ /* 0x000eae0008000800 */
[----:B------:R-:W3:Y:S01]  /*0040*/  LDC R7, c[0x0][0x360] ;  /* 0x0000d800ff077b82 */ /* 0x000ee20000000800 */
[----:B-1----:R-:W-:Y:S01]  /*0050*/  UPRMT UR4, UR4, 0x7210, URZ ;  /* 0x0000721004047896 */ /* 0x002fe200080000ff */
[----:B---3--:R-:W-:-:S05]  /*0060*/  PRMT R7, R7, 0x7210, RZ ;  /* 0x0000721007077816 */ /* 0x008fca00000000ff */
[----:B0-----:R-:W-:-:S05]  /*0070*/  IMAD R7, R7, UR4, R0 ;  /* 0x0000000407077c24 */ /* 0x001fca000f8e0200 */
[----:B--2---:R-:W-:-:S13]  /*0080*/  ISETP.GE.AND P0, PT, R7, UR5, PT ;  /* 0x0000000507007c0c */ /* 0x004fda000bf06270 */
[----:B------:R-:W-:Y:S05]  /*0090*/  @P0 EXIT ;  /* 0x000000000000094d */ /* 0x000fea0003800000 */
[----:B------:R-:W0:Y:S01]  /*00a0*/  LDC.64 R2, c[0x0][0x398] ;  /* 0x0000e600ff027b82 */ /* 0x000e220000000a00 */
[----:B------:R-:W1:Y:S01]  /*00b0*/  LDCU.64 UR6, c[0x0][0x358] ;  /* 0x00006b00ff0677ac */ /* 0x000e620008000a00 */
[----:B------:R-:W2:Y:S06]  /*00c0*/  LDCU UR5, c[0x0][0x3a4] ;  /* 0x00007480ff0577ac */ /* 0x000eac0008000800 */
[----:B------:R-:W3:Y:S01]  /*00d0*/  LDC.64 R4, c[0x0][0x390] ;  /* 0x0000e400ff047b82 */ /* 0x000ee20000000a00 */
[----:B------:R-:W4:Y:S01]  /*00e0*/  LDCU.128 UR8, c[0x0][0x380] ;  /* 0x00007000ff0877ac */ /* 0x000f220008000c00 */
[----:B0-----:R-:W-:-:S06]  /*00f0*/  IMAD.WIDE R2, R7, 0x4, R2 ;  /* 0x0000000407027825 */ /* 0x001fcc00078e0202 */
[----:B-1----:R-:W4:Y:S01]  /*0100*/  LDG.E R2, desc[UR6][R2.64] ;  /* 0x0000000602027981 */ /* 0x002f22000c1e1900 */
[----:B---3--:R-:W-:-:S06]  /*0110*/  IMAD.WIDE R4, R7, 0x4, R4 ;  /* 0x0000000407047825 */ /* 0x008fcc00078e0204 */
[----:B------:R-:W3:Y:S01]  /*0120*/  LDG.E R4, desc[UR6][R4.64] ;  /* 0x0000000604047981 */ /* 0x000ee2000c1e1900 */
[----:B--2---:R-:W-:Y:S01]  /*0130*/  UIADD3 UR4, UPT, UPT, UR5, 0x1, URZ ;  /* 0x0000000105047890 */ /* 0x004fe2000fffe0ff */
[----:B------:R-:W-:-:S03]  /*0140*/  PRMT R7, R7, 0x7210, RZ ;  /* 0x0000721007077816 */ /* 0x000fc600000000ff */
[----:B------:R-:W-:-:S06]  /*0150*/  UPRMT UR4, UR4, 0x7210, URZ ;  /* 0x0000721004047896 */ /* 0x000fcc00080000ff */
[----:B------:R-:W-:Y:S02]  /*0160*/  IMAD R7, R7, UR4, RZ ;  /* 0x0000000407077c24 */ /* 0x000fe4000f8e02ff */
[----:B----4-:R-:W-:-:S05]  /*0170*/  VIADD R17, R2, -UR5 ;  /* 0x8000000502117c36 */ /* 0x010fca0008000000 */
[----:B------:R-:W-:Y:S02]  /*0180*/  ISETP.GE.AND P0, PT, R17, RZ, PT ;  /* 0x000000ff1100720c */ /* 0x000fe40003f06270 */
[----:B---3--:R-:W-:Y:S02]  /*0190*/  SHF.R.S32.HI R0, RZ, 0x1f, R4 ;  /* 0x0000001fff007819 */ /* 0x008fe40000011404 */
[----:B------:R-:W-:Y:S02]  /*01a0*/  IADD3 R9, P1, PT, -R7, R4, RZ ;  /* 0x0000000407097210 */ /* 0x000fe40007f3e1ff */
[----:B------:R-:W-:Y:S02]  /*01b0*/  IADD3 R16, P3, PT, R4, UR10, RZ ;  /* 0x0000000a04107c10 */ /* 0x000fe4000ff7e0ff */
[----:B------:R-:W-:Y:S02]  /*01c0*/  LEA R2, P2, R9, UR8, 0x3 ;  /* 0x0000000809027c11 */ /* 0x000fe4000f8418ff */
[----:B------:R-:W-:-:S02]  /*01d0*/  IADD3.X R4, PT, PT, R0, -0x1, RZ, P1, !PT ;  /* 0xffffffff00047810 */ /* 0x000fc40000ffe4ff */
[----:B------:R-:W-:Y:S02]  /*01e0*/  IADD3.X R15, PT, PT, R0, UR11, RZ, P3, !PT ;  /* 0x0000000b000f7c10 */ /* 0x000fe40009ffe4ff */
[----:B------:R-:W-:Y:S01]  /*01f0*/  LEA.HI.X R9, R9, UR9, R4, 0x3, P2 ;  /* 0x0000000909097c11 */ /* 0x000fe200090f1c04 */
[----:B------:R-:W-:Y:S06]  /*0200*/  @!P0 EXIT ;  /* 0x000000000000894d */ /* 0x000fec0003800000 */
[----:B------:R-:W-:Y:S01]  /*0210*/  PRMT R3, RZ, 0x7610, R3 ;  /* 0x00007610ff037816 */ /* 0x000fe20000000003 */
[----:B------:R-:W-:Y:S01]  /*0220*/  IMAD.MOV.U32 R14, RZ, RZ, RZ ;  /* 0x000000ffff0e7224 */ /* 0x000fe200078e00ff */
[----:B------:R-:W-:Y:S01]  /*0230*/  PRMT R10, RZ, 0x7610, R10 ;  /* 0x00007610ff0a7816 */ /* 0x000fe2000000000a */
[----:B------:R-:W-:Y:S02]  /*0240*/  IMAD.MOV.U32 R18, RZ, RZ, RZ ;  /* 0x000000ffff127224 */ /* 0x000fe400078e00ff */
[----:B------:R-:W-:-:S07]  /*0250*/  IMAD.MOV.U32 R5, RZ, RZ, RZ ;  /* 0x000000ffff057224 */ /* 0x000fce00078e00ff */
.L_x_47:
[----:B------:R-:W-:Y:S02]  /*0260*/  ISETP.GE.AND P0, PT, R18, 0x1, PT ;  /* 0x000000011200780c */ /* 0x000fe40003f06270 */
[----:B------:R-:W-:-:S04]  /*0270*/  PRMT R6, R10, 0x5410, R3 ;  /* 0x000054100a067816 */ /* 0x000fc80000000003 */
[----:B------:R-:W-:-:S04]  /*0280*/  ISETP.EQ.OR P0, PT, R6, RZ, !P0 ;  /* 0x000000ff0600720c */ /* 0x000fc80004702670 */
[----:B------:R-:W-:-:S04]  /*0290*/  SEL R18, R18, 0x1, !P0 ;  /* 0x0000000112127807 */ /* 0x000fc80004000000 */
[----:B------:R-:W-:-:S04]  /*02a0*/  IADD3 R6, P1, PT, R18, R16, RZ ;  /* 0x0000001012067210 */ /* 0x000fc80007f3e0ff */
[----:B------:R-:W-:-:S05]  /*02b0*/  LEA.HI.X.SX32 R7, R18, R15, 0x1, P1 ;  /* 0x0000000f12077211 */ /* 0x000fca00008f0eff */
[----:B------:R-:W2:Y:S01]  /*02c0*/  LDG.E.U8 R6, desc[UR6][R6.64] ;  /* 0x0000000606067981 */ /* 0x000ea2000c1e1100 */
[----:B------:R-:W-:Y:S01]  /*02d0*/  SEL R3, R3, 0x1, !P0 ;  /* 0x0000000103037807 */ /* 0x000fe20004000000 */
[----:B------:R-:W-:Y:S01]  /*02e0*/  BSSY.RECONVERGENT B0, `(.L_x_29) ;  /* 0x0000092000007945 */ /* 0x000fe20003800200 */
[----:B------:R-:W-:Y:S02]  /*02f0*/  SEL R10, R10, RZ, !P0 ;  /* 0x000000ff0a0a7207 */ /* 0x000fe40004000000 */
[----:B------:R-:W-:Y:S01]  /*0300*/  PRMT R12, R3, 0x7610, R12 ;  /* 0x00007610030c7816 */ /* 0x000fe2000000000c */
[----:B------:R-:W-:Y:S01]  /*0310*/  IMAD.MOV.U32 R3, RZ, RZ, R9 ;  /* 0x000000ffff037224 */ /* 0x000fe200078e0009 */
[----:B------:R-:W-:Y:S02]  /*0320*/  SEL R11, R5, RZ, !P0 ;  /* 0x000000ff050b7207 */ /* 0x000fe40004000000 */
[----:B------:R-:W-:Y:S02]  /*0330*/  PRMT R13, R10, 0x7610, R13 ;  /* 0x000076100a0d7816 */ /* 0x000fe4000000000d */
[----:B--2---:R-:W-:-:S13]  /*0340*/  ISETP.NE.AND P1, PT, R6, RZ, PT ;  /* 0x000000ff0600720c */ /* 0x004fda0003f25270 */
[----:B------:R-:W-:Y:S05]  /*0350*/  @!P1 BRA `(.L_x_30) ;  /* 0x0000000400e49947 */ /* 0x000fea0003800000 */
[----:B------:R-:W-:Y:S02]  /*0360*/  IADD3 R10, P0, PT, R16, 0x1, RZ ;  /* 0x00000001100a7810 */ /* 0x000fe40007f1e0ff */
[----:B------:R-:W-:-:S03]  /*0370*/  PRMT R19, R6, 0x7610, R19 ;  /* 0x0000761006137816 */ /* 0x000fc60000000013 */
[----:B------:R-:W-:-:S08]  /*0380*/  IMAD.X R9, RZ, RZ, R15, P0 ;  /* 0x000000ffff097224 */ /* 0x000fd000000e060f */
.L_x_41:
        /* <DEDUP_REMOVED lines=22> */
.L_x_33:
[C---:B-----5:R-:W-:Y:S02]  /*04f0*/  PRMT R13, R4.reuse, 0x7610, R13 ;  /* 0x00007610040d7816 */ /* 0x060fe4000000000d */
[----:B------:R-:W-:Y:S01]  /*0500*/  PRMT R12, R4, 0x7632, R12 ;  /* 0x00007632040c7816 */ /* 0x000fe2000000000c */
[----:B------:R-:W-:Y:S06]  /*0510*/  BRA `(.L_x_34) ;  /* 0x0000000000287947 */ /* 0x000fec0003800000 */
.L_x_32:
        /* <DEDUP_REMOVED lines=8> */
.L_x_35:
[C---:B-----5:R-:W-:Y:S02]  /*05a0*/  PRMT R13, R6.reuse, 0x7610, R13 ;  /* 0x00007610060d7816 */ /* 0x060fe4000000000d */
[----:B------:R-:W-:-:S07]  /*05b0*/  PRMT R12, R6, 0x7632, R12 ;  /* 0x00007632060c7816 */ /* 0x000fce000000000c */
.L_x_34:
[----:B------:R-:W-:Y:S05]  /*05c0*/  BSYNC.RECONVERGENT B1 ;  /* 0x0000000000017941 */ /* 0x000fea0003800200 */
.L_x_31:
        /* <DEDUP_REMOVED lines=9> */
[----:B------:R-:W-:-:S13]  /*0660*/  ISETP.NE.AND P1, PT, R11, RZ, PT ;  /* 0x000000ff0b00720c */ /* 0x000fda0003f25270 */
[----:B-----5:R-:W-:-:S04]  /*0670*/  @P1 IADD3 R22, PT, PT, R5, 0x1, -R4 ;  /* 0x0000000105161810 */ /* 0x020fc80007ffe804 */
[----:B------:R-:W-:Y:S01]  /*0680*/  @P1 VIMNMX R7, PT, PT, R22, R11, PT ;  /* 0x0000000b16071248 */ /* 0x000fe20003fe0100 */
[----:B------:R-:W-:-:S04]  /*0690*/  @!P1 IMAD.MOV.U32 R7, RZ, RZ, 0x1 ;  /* 0x00000001ff079424 */ /* 0x000fc800078e00ff */
[----:B------:R-:W-:-:S05]  /*06a0*/  IMAD.IADD R18, R7, 0x1, R18 ;  /* 0x0000000107127824 */ /* 0x000fca00078e0212 */
[----:B------:R-:W-:-:S04]  /*06b0*/  IADD3 R6, P0, PT, R18, R16, RZ ;  /* 0x0000001012067210 */ /* 0x000fc80007f1e0ff */
[----:B------:R-:W-:-:S05]  /*06c0*/  LEA.HI.X.SX32 R7, R18, R15, 0x1, P0 ;  /* 0x0000000f12077211 */ /* 0x000fca00000f0eff */
[----:B------:R-:W2:Y:S01]  /*06d0*/  LDG.E.U8 R19, desc[UR6][R6.64] ;  /* 0x0000000606137981 */ /* 0x000ea2000c1e1100 */
[CC--:B------:R-:W-:Y:S01]  /*06e0*/  ISETP.GE.AND P0, PT, R11.reuse, R22.reuse, P1 ;  /* 0x000000160b00720c */ /* 0x0c0fe20000f06270 */
[----:B------:R-:W-:Y:S01]  /*06f0*/  @P1 IMAD.IADD R20, R4, 0x1, R11 ;  /* 0x0000000104141824 */ /* 0x000fe200078e020b */
[C---:B------:R-:W-:Y:S01]  /*0700*/  @P1 ISETP.GE.AND P2, PT, R11.reuse, R22, PT ;  /* 0x000000160b00120c */ /* 0x040fe20003f46270 */
[----:B------:R-:W-:Y:S01]  /*0710*/  @P1 IMAD.IADD R11, R11, 0x1, -R22 ;  /* 0x000000010b0b1824 */ /* 0x000fe200078e0a16 */
[----:B------:R-:W-:Y:S04]  /*0720*/  BSSY.RELIABLE B1, `(.L_x_37) ;  /* 0x0000027000017945 */ /* 0x000fe80003800100 */
[----:B------:R-:W-:Y:S01]  /*0730*/  @P1 SEL R11, R11, RZ, P2 ;  /* 0x000000ff0b0b1207 */ /* 0x000fe20001000000 */
[----:B------:R-:W-:-:S04]  /*0740*/  @!P1 IMAD.MOV.U32 R11, RZ, RZ, RZ ;  /* 0x000000ffff0b9224 */ /* 0x000fc800078e00ff */
[----:B------:R-:W-:Y:S02]  /*0750*/  @P0 VIADD R20, R5, 0x1 ;  /* 0x0000000105140836 */ /* 0x000fe40000000000 */
[----:B------:R-:W-:-:S05]  /*0760*/  @!P1 VIADD R20, R4, 0x1 ;  /* 0x0000000104149836 */ /* 0x000fca0000000000 */
[----:B------:R-:W-:-:S04]  /*0770*/  ISETP.GT.AND P0, PT, R20, R5, PT ;  /* 0x000000051400720c */ /* 0x000fc80003f04270 */
[----:B--2---:R-:W-:-:S13]  /*0780*/  ISETP.EQ.OR P0, PT, R19, RZ, P0 ;  /* 0x000000ff1300720c */ /* 0x004fda0000702670 */
[----:B------:R-:W-:Y:S05]  /*0790*/  @P0 BRA `(.L_x_38) ;  /* 0x00000000007c0947 */ /* 0x000fea0003800000 */
[----:B------:R-:W-:Y:S01]  /*07a0*/  IADD3 R21, P0, PT, R10, R18, RZ ;  /* 0x000000120a157210 */ /* 0x000fe20007f1e0ff */
[----:B------:R-:W-:Y:S03]  /*07b0*/  BSSY.RELIABLE B2, `(.L_x_38) ;  /* 0x000001d000027945 */ /* 0x000fe60003800100 */
[----:B------:R-:W-:-:S09]  /*07c0*/  LEA.HI.X.SX32 R22, R18, R9, 0x1, P0 ;  /* 0x0000000912167211 */ /* 0x000fd200000f0eff */
.L_x_40:
        /* <DEDUP_REMOVED lines=10> */
[----:B0-----:R-:W5:Y:S01]  /*0870*/  TEX.LL RZ, R6, R6, R25, UR4, 2D, 0x1 ;  /* 0x28ff041906067f60 */ /* 0x001f6200089e01ff */
[----:B------:R-:W-:Y:S02]  /*0880*/  PRMT R24, R19, 0x9910, RZ ;  /* 0x0000991013187816 */ /* 0x000fe400000000ff */
[----:B-----5:R-:W-:-:S04]  /*0890*/  LOP3.LUT R19, R6, 0xff, RZ, 0xc0, !PT ;  /* 0x000000ff06137812 */ /* 0x020fc800078ec0ff */
[----:B------:R-:W-:-:S13]  /*08a0*/  ISETP.NE.AND P0, PT, R19, R24, PT ;  /* 0x000000181300720c */ /* 0x000fda0003f05270 */
[----:B------:R-:W-:Y:S05]  /*08b0*/  @P0 BREAK.RELIABLE B2 ;  /* 0x0000000000020942 */ /* 0x000fea0003800100 */
[----:B------:R-:W-:Y:S05]  /*08c0*/  @P0 BREAK.RELIABLE B1 ;  /* 0x0000000000010942 */ /* 0x000fea0003800100 */
[----:B------:R-:W-:Y:S05]  /*08d0*/  @P0 BRA `(.L_x_39) ;  /* 0x0000000000880947 */ /* 0x000fea0003800000 */
[----:B------:R-:W-:Y:S02]  /*08e0*/  IMAD.MOV.U32 R6, RZ, RZ, R21 ;  /* 0x000000ffff067224 */ /* 0x000fe400078e0015 */
[----:B------:R-:W-:-:S05]  /*08f0*/  IMAD.MOV.U32 R7, RZ, RZ, R22 ;  /* 0x000000ffff077224 */ /* 0x000fca00078e0016 */
[----:B------:R-:W2:Y:S01]  /*0900*/  LDG.E.U8 R19, desc[UR6][R6.64] ;  /* 0x0000000606137981 */ /* 0x000ea2000c1e1100 */
[C---:B------:R-:W-:Y:S01]  /*0910*/  ISETP.GE.AND P0, PT, R20.reuse, R5, PT ;  /* 0x000000051400720c */ /* 0x040fe20003f06270 */
[----:B------:R-:W-:Y:S01]  /*0920*/  VIADD R20, R20, 0x1 ;  /* 0x0000000114147836 */ /* 0x000fe20000000000 */
[----:B------:R-:W-:Y:S01]  /*0930*/  IADD3 R21, P1, PT, R21, 0x1, RZ ;  /* 0x0000000115157810 */ /* 0x000fe20007f3e0ff */
[----:B------:R-:W-:-:S04]  /*0940*/  VIADD R18, R18, 0x1 ;  /* 0x0000000112127836 */ /* 0x000fc80000000000 */
[----:B------:R-:W-:Y:S01]  /*0950*/  IMAD.X R22, RZ, RZ, R22, P1 ;  /* 0x000000ffff167224 */ /* 0x000fe200008e0616 */
[----:B--2---:R-:W-:-:S13]  /*0960*/  ISETP.NE.AND P2, PT, R19, RZ, PT ;  /* 0x000000ff1300720c */ /* 0x004fda0003f45270 */
[----:B------:R-:W-:Y:S05]  /*0970*/  @!P0 BRA P2, `(.L_x_40) ;  /* 0xfffffffc00948947 */ /* 0x000fea000103ffff */
[----:B------:R-:W-:Y:S05]  /*0980*/  BSYNC.RELIABLE B2 ;  /* 0x0000000000027941 */ /* 0x000fea0003800100 */
.L_x_38:
[----:B------:R-:W-:Y:S05]  /*0990*/  BSYNC.RELIABLE B1 ;  /* 0x0000000000017941 */ /* 0x000fea0003800100 */
.L_x_37:
[----:B------:R-:W-:-:S04]  /*09a0*/  PRMT R5, R19, 0x9910, RZ ;  /* 0x0000991013057816 */ /* 0x000fc800000000ff */
[----:B------:R-:W-:-:S13]  /*09b0*/  ISETP.NE.AND P0, PT, R5, RZ, PT ;  /* 0x000000ff0500720c */ /* 0x000fda0003f05270 */
[----:B------:R-:W-:Y:S05]  /*09c0*/  @!P0 BRA `(.L_x_39) ;  /* 0x00000000004c8947 */ /* 0x000fea0003800000 */
[----:B------:R-:W-:Y:S05]  /*09d0*/  BRA `(.L_x_41) ;  /* 0xfffffff8006c7947 */ /* 0x000fea000383ffff */
.L_x_36:
[----:B------:R-:W0:Y:S01]  /*09e0*/  LDCU UR4, c[0x0][0x3a4] ;  /* 0x00007480ff0477ac */ /* 0x000e220008000800 */
[----:B------:R-:W-:Y:S01]  /*09f0*/  BSSY.RECONVERGENT B1, `(.L_x_42) ;  /* 0x000000c000017945 */ /* 0x000fe20003800200 */
[----:B0-----:R-:W-:-:S13]  /*0a00*/  ISETP.GT.AND P0, PT, R18, UR4, PT ;  /* 0x0000000412007c0c */ /* 0x001fda000bf04270 */
[----:B------:R-:W-:Y:S05]  /*0a10*/  @!P0 BRA `(.L_x_43) ;  /* 0x0000000000248947 */ /* 0x000fea0003800000 */
[----:B------:R-:W-:Y:S01]  /*0a20*/  LOP3.LUT R4, R0, 0xffff, RZ, 0xc0, !PT ;  /* 0x0000ffff00047812 */ /* 0x000fe200078ec0ff */
[----:B------:R0:W-:Y:S01]  /*0a30*/  STG.E.U16 desc[UR6][R2.64+0x4], RZ ;  /* 0x000004ff02007986 */ /* 0x0001e2000c101506 */
[----:B------:R-:W-:Y:S02]  /*0a40*/  LOP3.LUT R6, R8, 0xffff, RZ, 0xc0, !PT ;  /* 0x0000ffff08067812 */ /* 0x000fe400078ec0ff */
[C---:B------:R-:W-:Y:S01]  /*0a50*/  LOP3.LUT R5, R4.reuse, 0x1f, RZ, 0xc0, !PT ;  /* 0x0000001f04057812 */ /* 0x040fe200078ec0ff */
[----:B------:R-:W-:-:S04]  /*0a60*/  IMAD.SHL.U32 R4, R4, 0x1000, RZ ;  /* 0x0000100004047824 */ /* 0x000fc800078e00ff */
[----:B------:R-:W-:Y:S01]  /*0a70*/  IMAD R5, R6, 0x20, R5 ;  /* 0x0000002006057824 */ /* 0x000fe200078e0205 */
[----:B------:R-:W-:-:S05]  /*0a80*/  LOP3.LUT R4, R4, 0xffe0000, RZ, 0xc0, !PT ;  /* 0x0ffe000004047812 */ /* 0x000fca00078ec0ff */
[----:B------:R-:W-:-:S05]  /*0a90*/  IMAD.IADD R5, R5, 0x1, R4 ;  /* 0x0000000105057824 */ /* 0x000fca00078e0204 */
[----:B------:R0:W-:Y:S02]  /*0aa0*/  STG.E desc[UR6][R2.64], R5 ;  /* 0x0000000502007986 */ /* 0x0001e4000c101906 */
.L_x_43:
[----:B------:R-:W-:Y:S05]  /*0ab0*/  BSYNC.RECONVERGENT B1 ;  /* 0x0000000000017941 */ /* 0x000fea0003800200 */
.L_x_42:
[----:B------:R-:W-:Y:S02]  /*0ac0*/  VIADD R18, R18, 0xffffffff ;  /* 0xffffffff12127836 */ /* 0x000fe40000000000 */
[----:B0-----:R-:W-:Y:S01]  /*0ad0*/  IMAD.MOV.U32 R5, RZ, RZ, RZ ;  /* 0x000000ffff057224 */ /* 0x001fe200078e00ff */
[----:B------:R-:W-:Y:S06]  /*0ae0*/  BRA `(.L_x_44) ;  /* 0x0000000000447947 */ /* 0x000fec0003800000 */
.L_x_30:
[----:B------:R-:W-:-:S07]  /*0af0*/  IMAD.MOV.U32 R20, RZ, RZ, RZ ;  /* 0x000000ffff147224 */ /* 0x000fce00078e00ff */
.L_x_39:
[----:B------:R-:W0:Y:S01]  /*0b00*/  LDCU UR4, c[0x0][0x3a4] ;  /* 0x00007480ff0477ac */ /* 0x000e220008000800 */
[----:B------:R-:W-:Y:S01]  /*0b10*/  BSSY.RECONVERGENT B3, `(.L_x_45) ;  /* 0x000000d000037945 */ /* 0x000fe20003800200 */
[----:B------:R-:W-:Y:S01]  /*0b20*/  IMAD.IADD R5, R20, 0x1, -R4 ;  /* 0x0000000114057824 */ /* 0x000fe200078e0a04 */
[----:B0-----:R-:W-:-:S13]  /*0b30*/  ISETP.GT.AND P0, PT, R18, UR4, PT ;  /* 0x0000000412007c0c */ /* 0x001fda000bf04270 */
[----:B------:R-:W-:Y:S05]  /*0b40*/  @!P0 BRA `(.L_x_46) ;  /* 0x0000000000248947 */ /* 0x000fea0003800000 */
[----:B------:R-:W-:Y:S01]  /*0b50*/  LOP3.LUT R12, R12, 0xffff, RZ, 0xc0, !PT ;  /* 0x0000ffff0c0c7812 */ /* 0x000fe200078ec0ff */
[----:B------:R0:W-:Y:S01]  /*0b60*/  STG.E.U16 desc[UR6][R2.64+0x4], R5 ;  /* 0x0000040502007986 */ /* 0x0001e2000c101506 */
[----:B------:R-:W-:Y:S02]  /*0b70*/  LOP3.LUT R13, R13, 0xffff, RZ, 0xc0, !PT ;  /* 0x0000ffff0d0d7812 */ /* 0x000fe400078ec0ff */
[C---:B------:R-:W-:Y:S01]  /*0b80*/  LOP3.LUT R4, R12.reuse, 0x1f, RZ, 0xc0, !PT ;  /* 0x0000001f0c047812 */ /* 0x040fe200078ec0ff */
[----:B------:R-:W-:-:S04]  /*0b90*/  IMAD.SHL.U32 R12, R12, 0x1000, RZ ;  /* 0x000010000c0c7824 */ /* 0x000fc800078e00ff */
[----:B------:R-:W-:Y:S01]  /*0ba0*/  IMAD R4, R13, 0x20, R4 ;  /* 0x000000200d047824 */ /* 0x000fe200078e0204 */
[----:B------:R-:W-:-:S05]  /*0bb0*/  LOP3.LUT R7, R12, 0xffe0000, RZ, 0xc0, !PT ;  /* 0x0ffe00000c077812 */ /* 0x000fca00078ec0ff */
[----:B------:R-:W-:-:S05]  /*0bc0*/  IMAD.IADD R7, R4, 0x1, R7 ;  /* 0x0000000104077824 */ /* 0x000fca00078e0207 */
[----:B------:R0:W-:Y:S02]  /*0bd0*/  STG.E desc[UR6][R2.64], R7 ;  /* 0x0000000702007986 */ /* 0x0001e4000c101906 */
.L_x_46:
[----:B------:R-:W-:Y:S05]  /*0be0*/  BSYNC.RECONVERGENT B3 ;  /* 0x0000000000037941 */ /* 0x000fea0003800200 */
.L_x_45:
[----:B------:R-:W-:-:S07]  /*0bf0*/  IADD3 R18, PT, PT, -R5, -0x1, R18 ;  /* 0xffffffff05127810 */ /* 0x000fce0007ffe112 */
.L_x_44:
[----:B------:R-:W-:Y:S05]  /*0c00*/  BSYNC.RECONVERGENT B0 ;  /* 0x0000000000007941 */ /* 0x000fea0003800200 */
.L_x_29:
[----:B------:R-:W1:Y:S01]  /*0c10*/  LDCU UR4, c[0x0][0x3b4] ;  /* 0x00007680ff0477ac */ /* 0x000e620008000800 */
[----:B0-----:R-:W-:Y:S01]  /*0c20*/  I2F.U16 R7, R0 ;  /* 0x0000000000077306 */ /* 0x001fe20000101000 */
[----:B------:R-:W-:Y:S01]  /*0c30*/  IMAD.MOV.U32 R11, RZ, RZ, -0x3e000000 ;  /* 0xc2000000ff0b7424 */ /* 0x000fe200078e00ff */
[----:B------:R-:W-:-:S06]  /*0c40*/  UMOV UR5, URZ ;  /* 0x000000ff00057c82 */ /* 0x000fcc0008000000 */
[----:B------:R-:W1:Y:S02]  /*0c50*/  I2F.U16 R6, R8 ;  /* 0x0000000800067306 */ /* 0x000e640000101000 */
[----:B-1----:R-:W5:Y:S01]  /*0c60*/  TEX.LL RZ, R6, R6, R11, UR4, 2D, 0x9 ;  /* 0x28ff040b06067f60 */ /* 0x002f6200089e09ff */
[C---:B------:R-:W-:Y:S01]  /*0c70*/  ISETP.GE.AND P0, PT, R14.reuse, R17, PT ;  /* 0x000000110e00720c */ /* 0x040fe20003f06270 */
[----:B------:R-:W-:Y:S01]  /*0c80*/  VIADD R4, R14, 0x1 ;  /* 0x000000010e047836 */ /* 0x000fe20000000000 */
[----:B------:R-:W-:Y:S02]  /*0c90*/  IADD3 R2, P1, PT, R2, 0x8, RZ ;  /* 0x0000000802027810 */ /* 0x000fe40007f3e0ff */
[----:B------:R-:W-:Y:S01]  /*0ca0*/  IADD3 R16, P2, PT, R16, 0x1, RZ ;  /* 0x0000000110107810 */ /* 0x000fe20007f5e0ff */
[----:B------:R-:W-:Y:S02]  /*0cb0*/  IMAD.MOV.U32 R14, RZ, RZ, R4 ;  /* 0x000000ffff0e7224 */ /* 0x000fe400078e0004 */
[----:B------:R-:W-:-:S02]  /*0cc0*/  IMAD.X R9, RZ, RZ, R3, P1 ;  /* 0x000000ffff097224 */ /* 0x000fc400008e0603 */
[----:B------:R-:W-:Y:S01]  /*0cd0*/  IMAD.X R15, RZ, RZ, R15, P2 ;  /* 0x000000ffff0f7224 */ /* 0x000fe200010e060f */
[C---:B-----5:R-:W-:Y:S01]  /*0ce0*/  PRMT R10, R7.reuse, 0x7610, R10 ;  /* 0x00007610070a7816 */ /* 0x060fe2000000000a */
[----:B------:R-:W-:Y:S01]  /*0cf0*/  IMAD.MOV.U32 R4, RZ, RZ, R6 ;  /* 0x000000ffff047224 */ /* 0x000fe200078e0006 */
[----:B------:R-:W-:Y:S01]  /*0d00*/  PRMT R3, R7, 0x7632, R3 ;  /* 0x0000763207037816 */ /* 0x000fe20000000003 */
[----:B------:R-:W-:Y:S06]  /*0d10*/  @!P0 BRA `(.L_x_47) ;  /* 0xfffffff400508947 */ /* 0x000fec000383ffff */
[----:B------:R-:W-:Y:S05]  /*0d20*/  EXIT ;  /* 0x000000000000794d */ /* 0x000fea0003800000 */
.L_x_48:
        /* <DEDUP_REMOVED lines=13> */
.L_x_60:


//--------------------- .nv.shared.reserved.0     --------------------------
	.section	.nv.shared.reserved.0,"aw",@nobits
	.weak		__nv_reservedSMEM_offset_0_alias
	.size		__nv_reservedSMEM_offset_0_alias, 0, 64
	.other		__nv_reservedSMEM_offset_0_alias,@"STO_CUDA_RESERVED_SHARED STV_DEFAULT"
__nv_reservedSMEM_offset_0_alias:
	.zero		0
	.zero		64


//--------------------- SYMBOLS --------------------------

	.type		.nv.reservedSmem.offset0,@object
	.size		.nv.reservedSmem.offset0,0x4
	.type		childrentex,@"STT_CUDA_TEXTURE"
	.type		nodetex,@"STT_CUDA_TEXTURE"
	.type		reftex,@"STT_CUDA_TEXTURE"
